//
// Generated by NVIDIA NVVM Compiler
//
// Compiler Build ID: CL-36424714
// Cuda compilation tools, release 13.0, V13.0.88
// Based on NVVM 20.0.0
//

.version 9.0
.target sm_100
.address_size 64

	// .globl	_Z8simulateP4Body
.func  (.param .b64 func_retval0) __internal_accurate_pow
()
;

.visible .entry _Z8simulateP4Body(
	.param .u64 .ptr .align 1 _Z8simulateP4Body_param_0
)
{
	.reg .pred 	%p<9>;
	.reg .b32 	%r<22>;
	.reg .b32 	%f<72>;
	.reg .b64 	%rd<10>;
	.reg .b64 	%fd<43>;

	ld.param.u64 	%rd5, [_Z8simulateP4Body_param_0];
	cvta.to.global.u64 	%rd6, %rd5;
	mov.u32 	%r10, %ctaid.x;
	mov.u32 	%r11, %ntid.x;
	mov.u32 	%r12, %tid.x;
	mad.lo.s32 	%r1, %r10, %r11, %r12;
	mul.wide.s32 	%rd7, %r1, 28;
	add.s64 	%rd8, %rd6, %rd7;
	add.s64 	%rd1, %rd8, 4;
	mov.f64 	%fd1, 0d4024000000000000;
	{
	.reg .b32 %temp; 
	mov.b64 	{%temp, %r13}, %fd1;
	}
	mov.f64 	%fd2, 0dC026000000000000;
	{
	.reg .b32 %temp; 
	mov.b64 	{%temp, %r14}, %fd2;
	}
	and.b32  	%r16, %r14, 2146435072;
	setp.eq.s32 	%p2, %r16, 1075838976;
	setp.lt.s32 	%p3, %r13, 0;
	and.pred  	%p1, %p3, %p2;
	neg.s32 	%r2, %r1;
	add.s64 	%rd2, %rd6, 28;
	mov.b32 	%r19, 0;
$L__BB0_1:
	setp.gt.s32 	%p4, %r1, 9999;
	@%p4 bra 	$L__BB0_9;
	mov.f32 	%f68, 0f00000000;
	mov.b32 	%r21, 0;
	mov.u64 	%rd9, %rd2;
	mov.u32 	%r20, %r2;
	mov.f32 	%f67, %f68;
	mov.f32 	%f66, %f68;
$L__BB0_3:
	setp.eq.s32 	%p5, %r20, 0;
	@%p5 bra 	$L__BB0_5;
	ld.global.f32 	%f17, [%rd9+-24];
	ld.global.f32 	%f18, [%rd1];
	sub.f32 	%f19, %f17, %f18;
	ld.global.f32 	%f20, [%rd9+-20];
	ld.global.f32 	%f21, [%rd1+4];
	sub.f32 	%f22, %f20, %f21;
	ld.global.f32 	%f23, [%rd9+-16];
	ld.global.f32 	%f24, [%rd1+8];
	sub.f32 	%f25, %f23, %f24;
	mul.f32 	%f26, %f22, %f22;
	fma.rn.f32 	%f27, %f19, %f19, %f26;
	fma.rn.f32 	%f28, %f25, %f25, %f27;
	sqrt.rn.f32 	%f29, %f28;
	mul.f32 	%f30, %f29, %f29;
	mul.f32 	%f31, %f29, %f30;
	{ // callseq 0, 0
	.param .b64 retval0;
	call.uni (retval0), 
	__internal_accurate_pow, 
	(
	);
	ld.param.f64 	%fd3, [retval0];
	} // callseq 0
	neg.f64 	%fd5, %fd3;
	selp.f64 	%fd6, %fd5, %fd3, %p1;
	mul.f64 	%fd7, %fd6, 0d401AB22D00000000;
	ld.global.f32 	%f32, [%rd1+-4];
	cvt.f64.f32 	%fd8, %f32;
	mul.f64 	%fd9, %fd7, %fd8;
	ld.global.f32 	%f33, [%rd9+-28];
	cvt.f64.f32 	%fd10, %f33;
	mul.f64 	%fd11, %fd9, %fd10;
	cvt.f64.f32 	%fd12, %f31;
	div.rn.f64 	%fd13, %fd11, %fd12;
	cvt.f64.f32 	%fd14, %f19;
	cvt.f64.f32 	%fd15, %f66;
	fma.rn.f64 	%fd16, %fd13, %fd14, %fd15;
	cvt.rn.f32.f64 	%f66, %fd16;
	cvt.f64.f32 	%fd17, %f22;
	cvt.f64.f32 	%fd18, %f67;
	fma.rn.f64 	%fd19, %fd13, %fd17, %fd18;
	cvt.rn.f32.f64 	%f67, %fd19;
	cvt.f64.f32 	%fd20, %f25;
	cvt.f64.f32 	%fd21, %f68;
	fma.rn.f64 	%fd22, %fd13, %fd20, %fd21;
	cvt.rn.f32.f64 	%f68, %fd22;
$L__BB0_5:
	add.s32 	%r18, %r21, 1;
	setp.eq.s32 	%p6, %r1, %r18;
	@%p6 bra 	$L__BB0_7;
	ld.global.f32 	%f34, [%rd9+4];
	ld.global.f32 	%f35, [%rd1];
	sub.f32 	%f36, %f34, %f35;
	ld.global.f32 	%f37, [%rd9+8];
	ld.global.f32 	%f38, [%rd1+4];
	sub.f32 	%f39, %f37, %f38;
	ld.global.f32 	%f40, [%rd9+12];
	ld.global.f32 	%f41, [%rd1+8];
	sub.f32 	%f42, %f40, %f41;
	mul.f32 	%f43, %f39, %f39;
	fma.rn.f32 	%f44, %f36, %f36, %f43;
	fma.rn.f32 	%f45, %f42, %f42, %f44;
	sqrt.rn.f32 	%f46, %f45;
	mul.f32 	%f47, %f46, %f46;
	mul.f32 	%f48, %f46, %f47;
	{ // callseq 1, 0
	.param .b64 retval0;
	call.uni (retval0), 
	__internal_accurate_pow, 
	(
	);
	ld.param.f64 	%fd23, [retval0];
	} // callseq 1
	neg.f64 	%fd25, %fd23;
	selp.f64 	%fd26, %fd25, %fd23, %p1;
	mul.f64 	%fd27, %fd26, 0d401AB22D00000000;
	ld.global.f32 	%f49, [%rd1+-4];
	cvt.f64.f32 	%fd28, %f49;
	mul.f64 	%fd29, %fd27, %fd28;
	ld.global.f32 	%f50, [%rd9];
	cvt.f64.f32 	%fd30, %f50;
	mul.f64 	%fd31, %fd29, %fd30;
	cvt.f64.f32 	%fd32, %f48;
	div.rn.f64 	%fd33, %fd31, %fd32;
	cvt.f64.f32 	%fd34, %f36;
	cvt.f64.f32 	%fd35, %f66;
	fma.rn.f64 	%fd36, %fd33, %fd34, %fd35;
	cvt.rn.f32.f64 	%f66, %fd36;
	cvt.f64.f32 	%fd37, %f39;
	cvt.f64.f32 	%fd38, %f67;
	fma.rn.f64 	%fd39, %fd33, %fd37, %fd38;
	cvt.rn.f32.f64 	%f67, %fd39;
	cvt.f64.f32 	%fd40, %f42;
	cvt.f64.f32 	%fd41, %f68;
	fma.rn.f64 	%fd42, %fd33, %fd40, %fd41;
	cvt.rn.f32.f64 	%f68, %fd42;
$L__BB0_7:
	add.s32 	%r21, %r21, 2;
	add.s32 	%r20, %r20, 2;
	add.s64 	%rd9, %rd9, 56;
	setp.ne.s32 	%p7, %r21, 10000;
	@%p7 bra 	$L__BB0_3;
	ld.global.f32 	%f51, [%rd1+12];
	fma.rn.f32 	%f52, %f66, 0f3C23D70A, %f51;
	st.global.f32 	[%rd1+12], %f52;
	ld.global.f32 	%f53, [%rd1+16];
	fma.rn.f32 	%f54, %f67, 0f3C23D70A, %f53;
	st.global.f32 	[%rd1+16], %f54;
	ld.global.f32 	%f55, [%rd1+20];
	fma.rn.f32 	%f56, %f68, 0f3C23D70A, %f55;
	st.global.f32 	[%rd1+20], %f56;
	ld.global.f32 	%f57, [%rd1];
	fma.rn.f32 	%f58, %f52, 0f3C23D70A, %f57;
	st.global.f32 	[%rd1], %f58;
	ld.global.f32 	%f59, [%rd1+4];
	fma.rn.f32 	%f60, %f54, 0f3C23D70A, %f59;
	st.global.f32 	[%rd1+4], %f60;
	ld.global.f32 	%f61, [%rd1+8];
	fma.rn.f32 	%f62, %f56, 0f3C23D70A, %f61;
	st.global.f32 	[%rd1+8], %f62;
$L__BB0_9:
	add.s32 	%r19, %r19, 1;
	setp.ne.s32 	%p8, %r19, 50;
	@%p8 bra 	$L__BB0_1;
	ret;

}
.func  (.param .b64 func_retval0) __internal_accurate_pow()
{
	.reg .pred 	%p<8>;
	.reg .b32 	%r<46>;
	.reg .b32 	%f<3>;
	.reg .b64 	%fd<109>;

	mov.f64 	%fd10, 0d4024000000000000;
	{
	.reg .b32 %temp; 
	mov.b64 	{%temp, %r8}, %fd10;
	}
	{
	.reg .b32 %temp; 
	mov.b64 	{%r9, %temp}, %fd10;
	}
	shr.u32 	%r10, %r8, 20;
	setp.lt.u32 	%p1, %r8, 1048576;
	mov.f64 	%fd11, 0d4384000000000000;
	{
	.reg .b32 %temp; 
	mov.b64 	{%temp, %r11}, %fd11;
	}
	{
	.reg .b32 %temp; 
	mov.b64 	{%r12, %temp}, %fd11;
	}
	shr.u32 	%r13, %r11, 20;
	add.s32 	%r14, %r13, -54;
	selp.b32 	%r15, %r12, %r9, %p1;
	selp.b32 	%r16, %r11, %r8, %p1;
	selp.b32 	%r1, %r14, %r10, %p1;
	add.s32 	%r45, %r1, -1023;
	and.b32  	%r17, %r16, -2146435073;
	or.b32  	%r18, %r17, 1072693248;
	mov.b64 	%fd107, {%r15, %r18};
	setp.lt.u32 	%p2, %r18, 1073127583;
	@%p2 bra 	$L__BB1_2;
	{
	.reg .b32 %temp; 
	mov.b64 	{%r19, %temp}, %fd107;
	}
	{
	.reg .b32 %temp; 
	mov.b64 	{%temp, %r20}, %fd107;
	}
	add.s32 	%r21, %r20, -1048576;
	mov.b64 	%fd107, {%r19, %r21};
	add.s32 	%r45, %r1, -1022;
$L__BB1_2:
	add.f64 	%fd12, %fd107, 0dBFF0000000000000;
	add.f64 	%fd13, %fd107, 0d3FF0000000000000;
	rcp.approx.ftz.f64 	%fd14, %fd13;
	neg.f64 	%fd15, %fd13;
	fma.rn.f64 	%fd16, %fd15, %fd14, 0d3FF0000000000000;
	fma.rn.f64 	%fd17, %fd16, %fd16, %fd16;
	fma.rn.f64 	%fd18, %fd17, %fd14, %fd14;
	mul.f64 	%fd19, %fd12, %fd18;
	fma.rn.f64 	%fd20, %fd12, %fd18, %fd19;
	mul.f64 	%fd21, %fd20, %fd20;
	fma.rn.f64 	%fd22, %fd21, 0d3EB0F5FF7D2CAFE2, 0d3ED0F5D241AD3B5A;
	fma.rn.f64 	%fd23, %fd22, %fd21, 0d3EF3B20A75488A3F;
	fma.rn.f64 	%fd24, %fd23, %fd21, 0d3F1745CDE4FAECD5;
	fma.rn.f64 	%fd25, %fd24, %fd21, 0d3F3C71C7258A578B;
	fma.rn.f64 	%fd26, %fd25, %fd21, 0d3F6249249242B910;
	fma.rn.f64 	%fd27, %fd26, %fd21, 0d3F89999999999DFB;
	sub.f64 	%fd28, %fd12, %fd20;
	add.f64 	%fd29, %fd28, %fd28;
	neg.f64 	%fd30, %fd20;
	fma.rn.f64 	%fd31, %fd30, %fd12, %fd29;
	mul.f64 	%fd32, %fd18, %fd31;
	fma.rn.f64 	%fd33, %fd21, %fd27, 0d3FB5555555555555;
	mov.f64 	%fd34, 0d3FB5555555555555;
	sub.f64 	%fd35, %fd34, %fd33;
	fma.rn.f64 	%fd36, %fd21, %fd27, %fd35;
	add.f64 	%fd37, %fd36, 0dBC46A4CB00B9E7B0;
	add.f64 	%fd38, %fd33, %fd37;
	sub.f64 	%fd39, %fd33, %fd38;
	add.f64 	%fd40, %fd37, %fd39;
	mul.rn.f64 	%fd41, %fd20, %fd20;
	neg.f64 	%fd42, %fd41;
	fma.rn.f64 	%fd43, %fd20, %fd20, %fd42;
	{
	.reg .b32 %temp; 
	mov.b64 	{%r22, %temp}, %fd32;
	}
	{
	.reg .b32 %temp; 
	mov.b64 	{%temp, %r23}, %fd32;
	}
	add.s32 	%r24, %r23, 1048576;
	mov.b64 	%fd44, {%r22, %r24};
	fma.rn.f64 	%fd45, %fd20, %fd44, %fd43;
	mul.rn.f64 	%fd46, %fd41, %fd20;
	neg.f64 	%fd47, %fd46;
	fma.rn.f64 	%fd48, %fd41, %fd20, %fd47;
	fma.rn.f64 	%fd49, %fd41, %fd32, %fd48;
	fma.rn.f64 	%fd50, %fd45, %fd20, %fd49;
	mul.rn.f64 	%fd51, %fd38, %fd46;
	neg.f64 	%fd52, %fd51;
	fma.rn.f64 	%fd53, %fd38, %fd46, %fd52;
	fma.rn.f64 	%fd54, %fd38, %fd50, %fd53;
	fma.rn.f64 	%fd55, %fd40, %fd46, %fd54;
	add.f64 	%fd56, %fd51, %fd55;
	sub.f64 	%fd57, %fd51, %fd56;
	add.f64 	%fd58, %fd55, %fd57;
	add.f64 	%fd59, %fd20, %fd56;
	sub.f64 	%fd60, %fd20, %fd59;
	add.f64 	%fd61, %fd56, %fd60;
	add.f64 	%fd62, %fd58, %fd61;
	add.f64 	%fd63, %fd32, %fd62;
	add.f64 	%fd64, %fd59, %fd63;
	sub.f64 	%fd65, %fd59, %fd64;
	add.f64 	%fd66, %fd63, %fd65;
	xor.b32  	%r25, %r45, -2147483648;
	mov.b32 	%r26, 1127219200;
	mov.b64 	%fd67, {%r25, %r26};
	mov.b32 	%r27, -2147483648;
	mov.b64 	%fd68, {%r27, %r26};
	sub.f64 	%fd69, %fd67, %fd68;
	fma.rn.f64 	%fd70, %fd69, 0d3FE62E42FEFA39EF, %fd64;
	fma.rn.f64 	%fd71, %fd69, 0dBFE62E42FEFA39EF, %fd70;
	sub.f64 	%fd72, %fd71, %fd64;
	sub.f64 	%fd73, %fd66, %fd72;
	fma.rn.f64 	%fd74, %fd69, 0d3C7ABC9E3B39803F, %fd73;
	add.f64 	%fd75, %fd70, %fd74;
	sub.f64 	%fd76, %fd70, %fd75;
	add.f64 	%fd77, %fd74, %fd76;
	mov.f64 	%fd78, 0dC026000000000000;
	{
	.reg .b32 %temp; 
	mov.b64 	{%temp, %r28}, %fd78;
	}
	{
	.reg .b32 %temp; 
	mov.b64 	{%r29, %temp}, %fd78;
	}
	shl.b32 	%r30, %r28, 1;
	setp.gt.u32 	%p3, %r30, -33554433;
	and.b32  	%r31, %r28, -15728641;
	selp.b32 	%r32, %r31, %r28, %p3;
	mov.b64 	%fd79, {%r29, %r32};
	mul.rn.f64 	%fd80, %fd75, %fd79;
	neg.f64 	%fd81, %fd80;
	fma.rn.f64 	%fd82, %fd75, %fd79, %fd81;
	fma.rn.f64 	%fd83, %fd77, %fd79, %fd82;
	add.f64 	%fd4, %fd80, %fd83;
	sub.f64 	%fd84, %fd80, %fd4;
	add.f64 	%fd5, %fd83, %fd84;
	fma.rn.f64 	%fd85, %fd4, 0d3FF71547652B82FE, 0d4338000000000000;
	{
	.reg .b32 %temp; 
	mov.b64 	{%r5, %temp}, %fd85;
	}
	mov.f64 	%fd86, 0dC338000000000000;
	add.rn.f64 	%fd87, %fd85, %fd86;
	fma.rn.f64 	%fd88, %fd87, 0dBFE62E42FEFA39EF, %fd4;
	fma.rn.f64 	%fd89, %fd87, 0dBC7ABC9E3B39803F, %fd88;
	fma.rn.f64 	%fd90, %fd89, 0d3E5ADE1569CE2BDF, 0d3E928AF3FCA213EA;
	fma.rn.f64 	%fd91, %fd90, %fd89, 0d3EC71DEE62401315;
	fma.rn.f64 	%fd92, %fd91, %fd89, 0d3EFA01997C89EB71;
	fma.rn.f64 	%fd93, %fd92, %fd89, 0d3F2A01A014761F65;
	fma.rn.f64 	%fd94, %fd93, %fd89, 0d3F56C16C1852B7AF;
	fma.rn.f64 	%fd95, %fd94, %fd89, 0d3F81111111122322;
	fma.rn.f64 	%fd96, %fd95, %fd89, 0d3FA55555555502A1;
	fma.rn.f64 	%fd97, %fd96, %fd89, 0d3FC5555555555511;
	fma.rn.f64 	%fd98, %fd97, %fd89, 0d3FE000000000000B;
	fma.rn.f64 	%fd99, %fd98, %fd89, 0d3FF0000000000000;
	fma.rn.f64 	%fd100, %fd99, %fd89, 0d3FF0000000000000;
	{
	.reg .b32 %temp; 
	mov.b64 	{%r6, %temp}, %fd100;
	}
	{
	.reg .b32 %temp; 
	mov.b64 	{%temp, %r7}, %fd100;
	}
	shl.b32 	%r33, %r5, 20;
	add.s32 	%r34, %r33, %r7;
	mov.b64 	%fd108, {%r6, %r34};
	{
	.reg .b32 %temp; 
	mov.b64 	{%temp, %r35}, %fd4;
	}
	mov.b32 	%f2, %r35;
	abs.f32 	%f1, %f2;
	setp.lt.f32 	%p4, %f1, 0f4086232B;
	@%p4 bra 	$L__BB1_5;
	setp.lt.f64 	%p5, %fd4, 0d0000000000000000;
	add.f64 	%fd101, %fd4, 0d7FF0000000000000;
	selp.f64 	%fd108, 0d0000000000000000, %fd101, %p5;
	setp.geu.f32 	%p6, %f1, 0f40874800;
	@%p6 bra 	$L__BB1_5;
	shr.u32 	%r36, %r5, 31;
	add.s32 	%r37, %r5, %r36;
	shr.s32 	%r38, %r37, 1;
	shl.b32 	%r39, %r38, 20;
	add.s32 	%r40, %r7, %r39;
	mov.b64 	%fd102, {%r6, %r40};
	sub.s32 	%r41, %r5, %r38;
	shl.b32 	%r42, %r41, 20;
	add.s32 	%r43, %r42, 1072693248;
	mov.b32 	%r44, 0;
	mov.b64 	%fd103, {%r44, %r43};
	mul.f64 	%fd108, %fd103, %fd102;
$L__BB1_5:
	abs.f64 	%fd104, %fd108;
	setp.eq.f64 	%p7, %fd104, 0d7FF0000000000000;
	fma.rn.f64 	%fd105, %fd108, %fd5, %fd108;
	selp.f64 	%fd106, %fd108, %fd105, %p7;
	st.param.f64 	[func_retval0], %fd106;
	ret;

}


// ===== COMPILED SASS (sm_100) =====

	.target	sm_100

	.elftype	@"ET_EXEC"


//--------------------- .note.nv.tkinfo           --------------------------
	.section	.note.nv.tkinfo,"",@"SHT_NOTE"
	.sectionflags	@"SHF_NOTE_NV_TKINFO"
	.tkinfo
        /*0018*/ 	.word	0x00000002
        /*0030*/ 	.string	""
        /*0030*/ 	.string	"ptxas"
        /*0030*/ 	.string	"Cuda compilation tools, release 13.0, V13.0.88"
        /*0030*/ 	.string	"Build cuda_13.0.r13.0/compiler.36424714_0"
        /*0030*/ 	.string	"-arch sm_100 -m 64 "



//--------------------- .note.nv.cuinfo           --------------------------
	.section	.note.nv.cuinfo,"",@"SHT_NOTE"
	.sectionflags	@"SHF_NOTE_NV_CUINFO"
        /*0018*/ 	.short	0x0002
        /*001a*/ 	.short	0x0064
        /*001c*/ 	.short	0x0082
	.zero		2


//--------------------- .nv.info                  --------------------------
	.section	.nv.info,"",@"SHT_CUDA_INFO"
	.align	4


	//----- nvinfo : EIATTR_REGCOUNT
	.align		4
        /*0000*/ 	.byte	0x04, 0x2f
        /*0002*/ 	.short	(.L_1 - .L_0)
	.align		4
.L_0:
        /*0004*/ 	.word	index@(_Z8simulateP4Body)
        /*0008*/ 	.word	0x00000026


	//----- nvinfo : EIATTR_FRAME_SIZE
	.align		4
.L_1:
        /*000c*/ 	.byte	0x04, 0x11
        /*000e*/ 	.short	(.L_3 - .L_2)
	.align		4
.L_2:
        /*0010*/ 	.word	index@($_Z8simulateP4Body$__internal_accurate_pow)
        /*0014*/ 	.word	0x00000000


	//----- nvinfo : EIATTR_FRAME_SIZE
	.align		4
.L_3:
        /*0018*/ 	.byte	0x04, 0x11
        /*001a*/ 	.short	(.L_5 - .L_4)
	.align		4
.L_4:
        /*001c*/ 	.word	index@($__internal_1_$__cuda_sm20_sqrt_rn_f32_slowpath)
        /*0020*/ 	.word	0x00000000


	//----- nvinfo : EIATTR_FRAME_SIZE
	.align		4
.L_5:
        /*0024*/ 	.byte	0x04, 0x11
        /*0026*/ 	.short	(.L_7 - .L_6)
	.align		4
.L_6:
        /*0028*/ 	.word	index@($__internal_0_$__cuda_sm20_div_rn_f64_full)
        /*002c*/ 	.word	0x00000000


	//----- nvinfo : EIATTR_FRAME_SIZE
	.align		4
.L_7:
        /*0030*/ 	.byte	0x04, 0x11
        /*0032*/ 	.short	(.L_9 - .L_8)
	.align		4
.L_8:
        /*0034*/ 	.word	index@(_Z8simulateP4Body)
        /*0038*/ 	.word	0x00000000


	//----- nvinfo : EIATTR_MIN_STACK_SIZE
	.align		4
.L_9:
        /*003c*/ 	.byte	0x04, 0x12
        /*003e*/ 	.short	(.L_11 - .L_10)
	.align		4
.L_10:
        /*0040*/ 	.word	index@(_Z8simulateP4Body)
        /*0044*/ 	.word	0x00000000
.L_11:


//--------------------- .nv.compat                --------------------------
	.section	.nv.compat,"",@"SHT_CUDA_COMPAT_INFO"
	.align	4
        /*0000*/ 	.byte	0x02, 0x09, 0x00, 0x00, 0x02, 0x02, 0x01, 0x00, 0x02, 0x05, 0x05, 0x00, 0x03, 0x07, 0x01, 0x01
        /*0010*/ 	.byte	0x02, 0x03, 0x00, 0x00, 0x02, 0x06, 0x01, 0x00, 0x04, 0x0b, 0x08, 0x00, 0x01, 0x00, 0x00, 0x00
        /*0020*/ 	.byte	0x00, 0x00, 0x00, 0x00


//--------------------- .nv.info._Z8simulateP4Body --------------------------
	.section	.nv.info._Z8simulateP4Body,"",@"SHT_CUDA_INFO"
	.sectionflags	@""
	.align	4


	//----- nvinfo : EIATTR_CUDA_API_VERSION
	.align		4
        /*0000*/ 	.byte	0x04, 0x37
        /*0002*/ 	.short	(.L_13 - .L_12)
.L_12:
        /*0004*/ 	.word	0x00000082


	//----- nvinfo : EIATTR_KPARAM_INFO
	.align		4
.L_13:
        /*0008*/ 	.byte	0x04, 0x17
        /*000a*/ 	.short	(.L_15 - .L_14)
.L_14:
        /*000c*/ 	.word	0x00000000
        /*0010*/ 	.short	0x0000
        /*0012*/ 	.short	0x0000
        /*0014*/ 	.byte	0x00, 0xf5, 0x21, 0x00


	//----- nvinfo : EIATTR_SPARSE_MMA_MASK
	.align		4
.L_15:
        /*0018*/ 	.byte	0x03, 0x50
        /*001a*/ 	.short	0x0000


	//----- nvinfo : EIATTR_MAXREG_COUNT
	.align		4
        /*001c*/ 	.byte	0x03, 0x1b
        /*001e*/ 	.short	0x00ff


	//----- nvinfo : EIATTR_MERCURY_ISA_VERSION
	.align		4
        /*0020*/ 	.byte	0x03, 0x5f
        /*0022*/ 	.short	0x0101


	//----- nvinfo : EIATTR_VRC_CTA_INIT_COUNT
	.align		4
        /*0024*/ 	.byte	0x02, 0x4a
	.zero		1
	.zero		1


	//----- nvinfo : EIATTR_EXIT_INSTR_OFFSETS
	.align		4
        /*0028*/ 	.byte	0x04, 0x1c
        /*002a*/ 	.short	(.L_17 - .L_16)


	//   ....[0]....
.L_16:
        /*002c*/ 	.word	0x00000c30


	//----- nvinfo : EIATTR_CRS_STACK_SIZE
	.align		4
.L_17:
        /*0030*/ 	.byte	0x04, 0x1e
        /*0032*/ 	.short	(.L_19 - .L_18)
.L_18:
        /*0034*/ 	.word	0x00000000


	//----- nvinfo : EIATTR_CBANK_PARAM_SIZE
	.align		4
.L_19:
        /*0038*/ 	.byte	0x03, 0x19
        /*003a*/ 	.short	0x0008


	//----- nvinfo : EIATTR_PARAM_CBANK
	.align		4
        /*003c*/ 	.byte	0x04, 0x0a
        /*003e*/ 	.short	(.L_21 - .L_20)
	.align		4
.L_20:
        /*0040*/ 	.word	index@(.nv.constant0._Z8simulateP4Body)
        /*0044*/ 	.short	0x0380
        /*0046*/ 	.short	0x0008


	//----- nvinfo : EIATTR_SW_WAR
	.align		4
.L_21:
        /*0048*/ 	.byte	0x04, 0x36
        /*004a*/ 	.short	(.L_23 - .L_22)
.L_22:
        /*004c*/ 	.word	0x00000008
.L_23:


//--------------------- .nv.callgraph             --------------------------
	.section	.nv.callgraph,"",@"SHT_CUDA_CALLGRAPH"
	.align	4
	.sectionentsize	8
	.align		4
        /*0000*/ 	.word	0x00000000
	.align		4
        /*0004*/ 	.word	0xffffffff
	.align		4
        /*0008*/ 	.word	0x00000000
	.align		4
        /*000c*/ 	.word	0xfffffffe
	.align		4
        /*0010*/ 	.word	0x00000000
	.align		4
        /*0014*/ 	.word	0xfffffffd
	.align		4
        /*0018*/ 	.word	0x00000000
	.align		4
        /*001c*/ 	.word	0xfffffffc


//--------------------- .text._Z8simulateP4Body   --------------------------
	.section	.text._Z8simulateP4Body,"ax",@progbits
	.align	128
        .global         _Z8simulateP4Body
        .type           _Z8simulateP4Body,@function
        .size           _Z8simulateP4Body,(.L_x_28 - _Z8simulateP4Body)
        .other          _Z8simulateP4Body,@"STO_CUDA_ENTRY STV_DEFAULT"
_Z8simulateP4Body:
.text._Z8simulateP4Body:
[----:B------:R-:W-:Y:S01]  /*0000*/  LDC R1, c[0x0][0x37c] ;  /* 0x0000df00ff017b82 */ /* 0x000fe20000000800 */
[----:B------:R-:W0:Y:S07]  /*0010*/  S2R R0, SR_TID.X ;  /* 0x0000000000007919 */ /* 0x000e2e0000002100 */
[----:B------:R-:W0:Y:S01]  /*0020*/  S2UR UR4, SR_CTAID.X ;  /* 0x00000000000479c3 */ /* 0x000e220000002500 */
[----:B------:R-:W1:Y:S01]  /*0030*/  LDCU.64 UR6, c[0x0][0x380] ;  /* 0x00007000ff0677ac */ /* 0x000e620008000a00 */
[----:B------:R-:W2:Y:S06]  /*0040*/  LDCU.64 UR8, c[0x0][0x358] ;  /* 0x00006b00ff0877ac */ /* 0x000eac0008000a00 */
[----:B------:R-:W0:Y:S08]  /*0050*/  LDC R7, c[0x0][0x360] ;  /* 0x0000d800ff077b82 */ /* 0x000e300000000800 */
[----:B------:R-:W3:Y:S01]  /*0060*/  LDC.64 R8, c[0x0][0x380] ;  /* 0x0000e000ff087b82 */ /* 0x000ee20000000a00 */
[----:B-1----:R-:W-:-:S04]  /*0070*/  UIADD3 UR5, UP0, UPT, UR6, 0x1c, URZ ;  /* 0x0000001c06057890 */ /* 0x002fc8000ff1e0ff */
[----:B------:R-:W-:Y:S01]  /*0080*/  UIADD3.X UR6, UPT, UPT, URZ, UR7, URZ, UP0, !UPT ;  /* 0x00000007ff067290 */ /* 0x000fe200087fe4ff */
[----:B0-----:R-:W-:Y:S01]  /*0090*/  IMAD R7, R7, UR4, R0 ;  /* 0x0000000407077c24 */ /* 0x001fe2000f8e0200 */
[----:B------:R-:W-:-:S03]  /*00a0*/  UMOV UR4, URZ ;  /* 0x000000ff00047c82 */ /* 0x000fc60008000000 */
[----:B------:R-:W-:Y:S02]  /*00b0*/  IMAD.MOV R6, RZ, RZ, -R7 ;  /* 0x000000ffff067224 */ /* 0x000fe400078e0a07 */
[----:B--23--:R-:W-:-:S07]  /*00c0*/  IMAD.WIDE R8, R7, 0x1c, R8 ;  /* 0x0000001c07087825 */ /* 0x00cfce00078e0208 */
.L_x_17:
[----:B------:R-:W-:Y:S01]  /*00d0*/  ISETP.GT.AND P0, PT, R7, 0x270f, PT ;  /* 0x0000270f0700780c */ /* 0x000fe20003f04270 */
[----:B------:R-:W-:Y:S01]  /*00e0*/  UIADD3 UR4, UPT, UPT, UR4, 0x1, URZ ;  /* 0x0000000104047890 */ /* 0x000fe2000fffe0ff */
[----:B------:R-:W-:Y:S03]  /*00f0*/  BSSY.RECONVERGENT B0, `(.L_x_0) ;  /* 0x00000b2000007945 */ /* 0x000fe60003800200 */
[----:B------:R-:W-:-:S08]  /*0100*/  UISETP.NE.AND UP0, UPT, UR4, 0x32, UPT ;  /* 0x000000320400788c */ /* 0x000fd0000bf05270 */
[----:B0-----:R-:W-:Y:S05]  /*0110*/  @P0 BRA `(.L_x_1) ;  /* 0x0000000800bc0947 */ /* 0x001fea0003800000 */
[----:B------:R-:W-:Y:S01]  /*0120*/  CS2R R4, SRZ ;  /* 0x0000000000047805 */ /* 0x000fe2000001ff00 */
[----:B------:R-:W-:Y:S01]  /*0130*/  IMAD.U32 R10, RZ, RZ, UR5 ;  /* 0x00000005ff0a7e24 */ /* 0x000fe2000f8e00ff */
[----:B------:R-:W-:Y:S01]  /*0140*/  MOV R3, R6 ;  /* 0x0000000600037202 */ /* 0x000fe20000000f00 */
[----:B------:R-:W-:Y:S02]  /*0150*/  IMAD.U32 R11, RZ, RZ, UR6 ;  /* 0x00000006ff0b7e24 */ /* 0x000fe4000f8e00ff */
[----:B------:R-:W-:Y:S02]  /*0160*/  IMAD.MOV.U32 R2, RZ, RZ, RZ ;  /* 0x000000ffff027224 */ /* 0x000fe400078e00ff */
[----:B------:R-:W-:-:S07]  /*0170*/  IMAD.MOV.U32 R0, RZ, RZ, RZ ;  /* 0x000000ffff007224 */ /* 0x000fce00078e00ff */
.L_x_16:
[----:B------:R-:W-:Y:S01]  /*0180*/  ISETP.NE.AND P0, PT, R3, RZ, PT ;  /* 0x000000ff0300720c */ /* 0x000fe20003f05270 */
[----:B------:R-:W-:-:S12]  /*0190*/  BSSY.RECONVERGENT B1, `(.L_x_2) ;  /* 0x0000046000017945 */ /* 0x000fd80003800200 */
[----:B0123--:R-:W-:Y:S05]  /*01a0*/  @!P0 BRA `(.L_x_3) ;  /* 0x0000000400108947 */ /* 0x00ffea0003800000 */
[----:B------:R-:W2:Y:S04]  /*01b0*/  LDG.E R31, desc[UR8][R10.64+-0x14] ;  /* 0xffffec080a1f7981 */ /* 0x000ea8000c1e1900 */
[----:B------:R-:W2:Y:S04]  /*01c0*/  LDG.E R12, desc[UR8][R8.64+0x8] ;  /* 0x00000808080c7981 */ /* 0x000ea8000c1e1900 */
[----:B------:R-:W3:Y:S04]  /*01d0*/  LDG.E R32, desc[UR8][R10.64+-0x18] ;  /* 0xffffe8080a207981 */ /* 0x000ee8000c1e1900 */
[----:B------:R-:W3:Y:S04]  /*01e0*/  LDG.E R13, desc[UR8][R8.64+0x4] ;  /* 0x00000408080d7981 */ /* 0x000ee8000c1e1900 */
[----:B------:R-:W4:Y:S04]  /*01f0*/  LDG.E R33, desc[UR8][R10.64+-0x10] ;  /* 0xfffff0080a217981 */ /* 0x000f28000c1e1900 */
[----:B------:R-:W4:Y:S01]  /*0200*/  LDG.E R14, desc[UR8][R8.64+0xc] ;  /* 0x00000c08080e7981 */ /* 0x000f22000c1e1900 */
[----:B------:R-:W-:Y:S01]  /*0210*/  BSSY.RECONVERGENT B2, `(.L_x_4) ;  /* 0x0000013000027945 */ /* 0x000fe20003800200 */
[----:B--2---:R-:W-:Y:S01]  /*0220*/  FADD R31, R31, -R12 ;  /* 0x8000000c1f1f7221 */ /* 0x004fe20000000000 */
[----:B---3--:R-:W-:-:S03]  /*0230*/  FADD R32, R32, -R13 ;  /* 0x8000000d20207221 */ /* 0x008fc60000000000 */
[----:B------:R-:W-:-:S04]  /*0240*/  FMUL R13, R31, R31 ;  /* 0x0000001f1f0d7220 */ /* 0x000fc80000400000 */
[----:B------:R-:W-:Y:S01]  /*0250*/  FFMA R12, R32, R32, R13 ;  /* 0x00000020200c7223 */ /* 0x000fe2000000000d */
[----:B----4-:R-:W-:-:S04]  /*0260*/  FADD R33, R33, -R14 ;  /* 0x8000000e21217221 */ /* 0x010fc80000000000 */
[----:B------:R-:W-:-:S04]  /*0270*/  FFMA R13, R33, R33, R12 ;  /* 0x00000021210d7223 */ /* 0x000fc8000000000c */
[----:B------:R-:W-:Y:S01]  /*0280*/  VIADD R12, R13, 0xf3000000 ;  /* 0xf30000000d0c7836 */ /* 0x000fe20000000000 */
[----:B------:R0:W1:Y:S04]  /*0290*/  MUFU.RSQ R14, R13 ;  /* 0x0000000d000e7308 */ /* 0x0000680000001400 */
[----:B------:R-:W-:-:S13]  /*02a0*/  ISETP.GT.U32.AND P0, PT, R12, 0x727fffff, PT ;  /* 0x727fffff0c00780c */ /* 0x000fda0003f04070 */
[----:B01----:R-:W-:Y:S05]  /*02b0*/  @!P0 BRA `(.L_x_5) ;  /* 0x0000000000108947 */ /* 0x003fea0003800000 */
[----:B------:R-:W-:Y:S02]  /*02c0*/  MOV R12, R13 ;  /* 0x0000000d000c7202 */ /* 0x000fe40000000f00 */
[----:B------:R-:W-:-:S07]  /*02d0*/  MOV R18, 0x2f0 ;  /* 0x000002f000127802 */ /* 0x000fce0000000f00 */
[----:B------:R-:W-:Y:S05]  /*02e0*/  CALL.REL.NOINC `($__internal_1_$__cuda_sm20_sqrt_rn_f32_slowpath) ;  /* 0x0000000c00cc7944 */ /* 0x000fea0003c00000 */
[----:B------:R-:W-:Y:S05]  /*02f0*/  BRA `(.L_x_6) ;  /* 0x0000000000107947 */ /* 0x000fea0003800000 */
.L_x_5:
[----:B------:R-:W-:Y:S01]  /*0300*/  FMUL.FTZ R34, R13, R14 ;  /* 0x0000000e0d227220 */ /* 0x000fe20000410000 */
[----:B------:R-:W-:-:S03]  /*0310*/  FMUL.FTZ R12, R14, 0.5 ;  /* 0x3f0000000e0c7820 */ /* 0x000fc60000410000 */
[----:B------:R-:W-:-:S04]  /*0320*/  FFMA R13, -R34, R34, R13 ;  /* 0x00000022220d7223 */ /* 0x000fc8000000010d */
[----:B------:R-:W-:-:S07]  /*0330*/  FFMA R34, R13, R12, R34 ;  /* 0x0000000c0d227223 */ /* 0x000fce0000000022 */
.L_x_6:
[----:B------:R-:W-:Y:S05]  /*0340*/  BSYNC.RECONVERGENT B2 ;  /* 0x0000000000027941 */ /* 0x000fea0003800200 */
.L_x_4:
[----:B------:R-:W-:Y:S01]  /*0350*/  FMUL R13, R34, R34 ;  /* 0x00000022220d7220 */ /* 0x000fe20000400000 */
[----:B------:R-:W-:-:S03]  /*0360*/  MOV R30, 0x390 ;  /* 0x00000390001e7802 */ /* 0x000fc60000000f00 */
[----:B------:R-:W-:-:S07]  /*0370*/  FMUL R34, R13, R34 ;  /* 0x000000220d227220 */ /* 0x000fce0000400000 */
[----:B------:R-:W-:Y:S05]  /*0380*/  CALL.REL.NOINC `($_Z8simulateP4Body$__internal_accurate_pow) ;  /* 0x0000001000007944 */ /* 0x000fea0003c00000 */
[----:B------:R-:W2:Y:S04]  /*0390*/  LDG.E R20, desc[UR8][R8.64] ;  /* 0x0000000808147981 */ /* 0x000ea8000c1e1900 */
[----:B------:R-:W3:Y:S01]  /*03a0*/  LDG.E R21, desc[UR8][R10.64+-0x1c] ;  /* 0xffffe4080a157981 */ /* 0x000ee2000c1e1900 */
[----:B------:R-:W0:Y:S01]  /*03b0*/  F2F.F64.F32 R34, R34 ;  /* 0x0000002200227310 */ /* 0x000e220000201800 */
[----:B------:R-:W-:Y:S01]  /*03c0*/  IMAD.MOV.U32 R16, RZ, RZ, 0x1 ;  /* 0x00000001ff107424 */ /* 0x000fe200078e00ff */
[----:B------:R-:W-:Y:S06]  /*03d0*/  BSSY.RECONVERGENT B2, `(.L_x_7) ;  /* 0x0000015000027945 */ /* 0x000fec0003800200 */
[----:B0-----:R-:W0:Y:S02]  /*03e0*/  MUFU.RCP64H R17, R35 ;  /* 0x0000002300117308 */ /* 0x001e240000001800 */
[----:B0-----:R-:W-:-:S08]  /*03f0*/  DFMA R18, -R34, R16, 1 ;  /* 0x3ff000002212742b */ /* 0x001fd00000000110 */
[----:B------:R-:W-:-:S08]  /*0400*/  DFMA R18, R18, R18, R18 ;  /* 0x000000121212722b */ /* 0x000fd00000000012 */
[----:B------:R-:W-:Y:S02]  /*0410*/  DFMA R16, R16, R18, R16 ;  /* 0x000000121010722b */ /* 0x000fe40000000010 */
[----:B------:R-:W-:Y:S01]  /*0420*/  DMUL R18, R14, 6.673999786376953125 ;  /* 0x401ab22d0e127828 */ /* 0x000fe20000000000 */
[----:B--2---:R-:W0:Y:S08]  /*0430*/  F2F.F64.F32 R12, R20 ;  /* 0x00000014000c7310 */ /* 0x004e300000201800 */
[----:B---3--:R-:W1:Y:S01]  /*0440*/  F2F.F64.F32 R14, R21 ;  /* 0x00000015000e7310 */ /* 0x008e620000201800 */
[----:B0-----:R-:W-:-:S02]  /*0450*/  DMUL R12, R18, R12 ;  /* 0x0000000c120c7228 */ /* 0x001fc40000000000 */
[----:B------:R-:W-:-:S06]  /*0460*/  DFMA R18, -R34, R16, 1 ;  /* 0x3ff000002212742b */ /* 0x000fcc0000000110 */
[----:B-1----:R-:W-:Y:S02]  /*0470*/  DMUL R14, R12, R14 ;  /* 0x0000000e0c0e7228 */ /* 0x002fe40000000000 */
[----:B------:R-:W-:-:S08]  /*0480*/  DFMA R18, R16, R18, R16 ;  /* 0x000000121012722b */ /* 0x000fd00000000010 */
[----:B------:R-:W-:Y:S01]  /*0490*/  DMUL R12, R14, R18 ;  /* 0x000000120e0c7228 */ /* 0x000fe20000000000 */
[----:B------:R-:W-:-:S07]  /*04a0*/  FSETP.GEU.AND P1, PT, |R15|, 6.5827683646048100446e-37, PT ;  /* 0x036000000f00780b */ /* 0x000fce0003f2e200 */
[----:B------:R-:W-:-:S08]  /*04b0*/  DFMA R16, -R34, R12, R14 ;  /* 0x0000000c2210722b */ /* 0x000fd0000000010e */
[----:B------:R-:W-:-:S10]  /*04c0*/  DFMA R12, R18, R16, R12 ;  /* 0x00000010120c722b */ /* 0x000fd4000000000c */
[----:B------:R-:W-:-:S05]  /*04d0*/  FFMA R16, RZ, R35, R13 ;  /* 0x00000023ff107223 */ /* 0x000fca000000000d */
[----:B------:R-:W-:-:S13]  /*04e0*/  FSETP.GT.AND P0, PT, |R16|, 1.469367938527859385e-39, PT ;  /* 0x001000001000780b */ /* 0x000fda0003f04200 */
[----:B------:R-:W-:Y:S05]  /*04f0*/  @P0 BRA P1, `(.L_x_8) ;  /* 0x0000000000080947 */ /* 0x000fea0000800000 */
[----:B------:R-:W-:-:S07]  /*0500*/  MOV R26, 0x520 ;  /* 0x00000520001a7802 */ /* 0x000fce0000000f00 */
[----:B------:R-:W-:Y:S05]  /*0510*/  CALL.REL.NOINC `($__internal_0_$__cuda_sm20_div_rn_f64_full) ;  /* 0x0000000400c87944 */ /* 0x000fea0003c00000 */
.L_x_8:
[----:B------:R-:W-:Y:S05]  /*0520*/  BSYNC.RECONVERGENT B2 ;  /* 0x0000000000027941 */ /* 0x000fea0003800200 */
.L_x_7:
[----:B------:R-:W-:Y:S08]  /*0530*/  F2F.F64.F32 R14, R32 ;  /* 0x00000020000e7310 */ /* 0x000ff00000201800 */
[----:B------:R-:W0:Y:S08]  /*0540*/  F2F.F64.F32 R16, R0 ;  /* 0x0000000000107310 */ /* 0x000e300000201800 */
[----:B------:R-:W-:Y:S01]  /*0550*/  F2F.F64.F32 R18, R31 ;  /* 0x0000001f00127310 */ /* 0x000fe20000201800 */
[----:B0-----:R-:W-:-:S07]  /*0560*/  DFMA R14, R14, R12, R16 ;  /* 0x0000000c0e0e722b */ /* 0x001fce0000000010 */
[----:B------:R-:W0:Y:S08]  /*0570*/  F2F.F64.F32 R20, R2 ;  /* 0x0000000200147310 */ /* 0x000e300000201800 */
[----:B------:R-:W-:Y:S01]  /*0580*/  F2F.F64.F32 R22, R33 ;  /* 0x0000002100167310 */ /* 0x000fe20000201800 */
[----:B0-----:R-:W-:-:S07]  /*0590*/  DFMA R18, R18, R12, R20 ;  /* 0x0000000c1212722b */ /* 0x001fce0000000014 */
[----:B------:R-:W0:Y:S08]  /*05a0*/  F2F.F64.F32 R24, R5 ;  /* 0x0000000500187310 */ /* 0x000e300000201800 */
[----:B------:R1:W2:Y:S01]  /*05b0*/  F2F.F32.F64 R0, R14 ;  /* 0x0000000e00007310 */ /* 0x0002a20000301000 */
[----:B0-----:R-:W-:-:S07]  /*05c0*/  DFMA R22, R22, R12, R24 ;  /* 0x0000000c1616722b */ /* 0x001fce0000000018 */
[----:B------:R1:W0:Y:S08]  /*05d0*/  F2F.F32.F64 R2, R18 ;  /* 0x0000001200027310 */ /* 0x0002300000301000 */
[----:B--2---:R1:W3:Y:S02]  /*05e0*/  F2F.F32.F64 R5, R22 ;  /* 0x0000001600057310 */ /* 0x0042e40000301000 */
.L_x_3:
[----:B------:R-:W-:Y:S05]  /*05f0*/  BSYNC.RECONVERGENT B1 ;  /* 0x0000000000017941 */ /* 0x000fea0003800200 */
.L_x_2:
[----:B------:R-:W-:Y:S01]  /*0600*/  VIADD R12, R4, 0x1 ;  /* 0x00000001040c7836 */ /* 0x000fe20000000000 */
[----:B------:R-:W-:Y:S04]  /*0610*/  BSSY.RECONVERGENT B1, `(.L_x_9) ;  /* 0x0000047000017945 */ /* 0x000fe80003800200 */
[----:B------:R-:W-:-:S13]  /*0620*/  ISETP.NE.AND P0, PT, R7, R12, PT ;  /* 0x0000000c0700720c */ /* 0x000fda0003f05270 */
[----:B------:R-:W-:Y:S05]  /*0630*/  @!P0 BRA `(.L_x_10) ;  /* 0x0000000400108947 */ /* 0x000fea0003800000 */
[----:B------:R-:W2:Y:S04]  /*0640*/  LDG.E R31, desc[UR8][R10.64+0x8] ;  /* 0x000008080a1f7981 */ /* 0x000ea8000c1e1900 */
[----:B------:R-:W2:Y:S04]  /*0650*/  LDG.E R12, desc[UR8][R8.64+0x8] ;  /* 0x00000808080c7981 */ /* 0x000ea8000c1e1900 */
[----:B------:R-:W4:Y:S04]  /*0660*/  LDG.E R32, desc[UR8][R10.64+0x4] ;  /* 0x000004080a207981 */ /* 0x000f28000c1e1900 */
[----:B------:R-:W4:Y:S04]  /*0670*/  LDG.E R13, desc[UR8][R8.64+0x4] ;  /* 0x00000408080d7981 */ /* 0x000f28000c1e1900 */
[----:B------:R-:W5:Y:S04]  /*0680*/  LDG.E R33, desc[UR8][R10.64+0xc] ;  /* 0x00000c080a217981 */ /* 0x000f68000c1e1900 */
[----:B-1----:R-:W5:Y:S01]  /*0690*/  LDG.E R14, desc[UR8][R8.64+0xc] ;  /* 0x00000c08080e7981 */ /* 0x002f62000c1e1900 */
[----:B------:R-:W-:Y:S01]  /*06a0*/  BSSY.RECONVERGENT B2, `(.L_x_11) ;  /* 0x0000013000027945 */ /* 0x000fe20003800200 */
[----:B--2---:R-:W-:Y:S01]  /*06b0*/  FADD R31, R31, -R12 ;  /* 0x8000000c1f1f7221 */ /* 0x004fe20000000000 */
[----:B----4-:R-:W-:-:S03]  /*06c0*/  FADD R32, R32, -R13 ;  /* 0x8000000d20207221 */ /* 0x010fc60000000000 */
[----:B------:R-:W-:-:S04]  /*06d0*/  FMUL R13, R31, R31 ;  /* 0x0000001f1f0d7220 */ /* 0x000fc80000400000 */
[----:B------:R-:W-:Y:S01]  /*06e0*/  FFMA R12, R32, R32, R13 ;  /* 0x00000020200c7223 */ /* 0x000fe2000000000d */
[----:B-----5:R-:W-:-:S04]  /*06f0*/  FADD R33, R33, -R14 ;  /* 0x8000000e21217221 */ /* 0x020fc80000000000 */
[----:B------:R-:W-:-:S04]  /*0700*/  FFMA R13, R33, R33, R12 ;  /* 0x00000021210d7223 */ /* 0x000fc8000000000c */
[----:B------:R1:W2:Y:S01]  /*0710*/  MUFU.RSQ R14, R13 ;  /* 0x0000000d000e7308 */ /* 0x0002a20000001400 */
[----:B------:R-:W-:-:S04]  /*0720*/  IADD3 R12, PT, PT, R13, -0xd000000, RZ ;  /* 0xf30000000d0c7810 */ /* 0x000fc80007ffe0ff */
[----:B------:R-:W-:-:S13]  /*0730*/  ISETP.GT.U32.AND P0, PT, R12, 0x727fffff, PT ;  /* 0x727fffff0c00780c */ /* 0x000fda0003f04070 */
[----:B-12---:R-:W-:Y:S05]  /*0740*/  @!P0 BRA `(.L_x_12) ;  /* 0x0000000000108947 */ /* 0x006fea0003800000 */
[----:B------:R-:W-:Y:S01]  /*0750*/  IMAD.MOV.U32 R12, RZ, RZ, R13 ;  /* 0x000000ffff0c7224 */ /* 0x000fe200078e000d */
[----:B------:R-:W-:-:S07]  /*0760*/  MOV R18, 0x780 ;  /* 0x0000078000127802 */ /* 0x000fce0000000f00 */
[----:B0--3--:R-:W-:Y:S05]  /*0770*/  CALL.REL.NOINC `($__internal_1_$__cuda_sm20_sqrt_rn_f32_slowpath) ;  /* 0x0000000800a87944 */ /* 0x009fea0003c00000 */
[----:B------:R-:W-:Y:S05]  /*0780*/  BRA `(.L_x_13) ;  /* 0x0000000000107947 */ /* 0x000fea0003800000 */
.L_x_12:
[----:B------:R-:W-:Y:S01]  /*0790*/  FMUL.FTZ R34, R13, R14 ;  /* 0x0000000e0d227220 */ /* 0x000fe20000410000 */
[----:B------:R-:W-:-:S03]  /*07a0*/  FMUL.FTZ R12, R14, 0.5 ;  /* 0x3f0000000e0c7820 */ /* 0x000fc60000410000 */
[----:B------:R-:W-:-:S04]  /*07b0*/  FFMA R13, -R34, R34, R13 ;  /* 0x00000022220d7223 */ /* 0x000fc8000000010d */
[----:B------:R-:W-:-:S07]  /*07c0*/  FFMA R34, R13, R12, R34 ;  /* 0x0000000c0d227223 */ /* 0x000fce0000000022 */
.L_x_13:
[----:B------:R-:W-:Y:S05]  /*07d0*/  BSYNC.RECONVERGENT B2 ;  /* 0x0000000000027941 */ /* 0x000fea0003800200 */
.L_x_11:
[----:B------:R-:W-:Y:S01]  /*07e0*/  FMUL R13, R34, R34 ;  /* 0x00000022220d7220 */ /* 0x000fe20000400000 */
[----:B------:R-:W-:-:S03]  /*07f0*/  MOV R30, 0x820 ;  /* 0x00000820001e7802 */ /* 0x000fc60000000f00 */
[----:B------:R-:W-:-:S07]  /*0800*/  FMUL R34, R13, R34 ;  /* 0x000000220d227220 */ /* 0x000fce0000400000 */
[----:B0--3--:R-:W-:Y:S05]  /*0810*/  CALL.REL.NOINC `($_Z8simulateP4Body$__internal_accurate_pow) ;  /* 0x0000000800dc7944 */ /* 0x009fea0003c00000 */
        /* <DEDUP_REMOVED lines=25> */
.L_x_15:
[----:B------:R-:W-:Y:S05]  /*09b0*/  BSYNC.RECONVERGENT B2 ;  /* 0x0000000000027941 */ /* 0x000fea0003800200 */
.L_x_14:
        /* <DEDUP_REMOVED lines=8> */
[----:B------:R2:W4:Y:S01]  /*0a40*/  F2F.F32.F64 R0, R14 ;  /* 0x0000000e00007310 */ /* 0x0005220000301000 */
[----:B0-----:R-:W-:-:S07]  /*0a50*/  DFMA R18, R18, R12, R24 ;  /* 0x0000000c1212722b */ /* 0x001fce0000000018 */
[----:B------:R2:W0:Y:S08]  /*0a60*/  F2F.F32.F64 R2, R16 ;  /* 0x0000001000027310 */ /* 0x0004300000301000 */
[----:B----4-:R2:W1:Y:S02]  /*0a70*/  F2F.F32.F64 R5, R18 ;  /* 0x0000001200057310 */ /* 0x0104640000301000 */
.L_x_10:
[----:B------:R-:W-:Y:S05]  /*0a80*/  BSYNC.RECONVERGENT B1 ;  /* 0x0000000000017941 */ /* 0x000fea0003800200 */
.L_x_9:
[----:B------:R-:W-:Y:S01]  /*0a90*/  IADD3 R4, PT, PT, R4, 0x2, RZ ;  /* 0x0000000204047810 */ /* 0x000fe20007ffe0ff */
[----:B------:R-:W-:Y:S01]  /*0aa0*/  VIADD R3, R3, 0x2 ;  /* 0x0000000203037836 */ /* 0x000fe20000000000 */
[----:B------:R-:W-:Y:S02]  /*0ab0*/  IADD3 R10, P1, PT, R10, 0x38, RZ ;  /* 0x000000380a0a7810 */ /* 0x000fe40007f3e0ff */
[----:B------:R-:W-:-:S03]  /*0ac0*/  ISETP.NE.AND P0, PT, R4, 0x2710, PT ;  /* 0x000027100400780c */ /* 0x000fc60003f05270 */
[----:B------:R-:W-:-:S10]  /*0ad0*/  IMAD.X R11, RZ, RZ, R11, P1 ;  /* 0x000000ffff0b7224 */ /* 0x000fd400008e060b */
[----:B------:R-:W-:Y:S05]  /*0ae0*/  @P0 BRA `(.L_x_16) ;  /* 0xfffffff400a40947 */ /* 0x000fea000383ffff */
[----:B------:R-:W4:Y:S04]  /*0af0*/  LDG.E R3, desc[UR8][R8.64+0x10] ;  /* 0x0000100808037981 */ /* 0x000f28000c1e1900 */
[----:B------:R-:W0:Y:S04]  /*0b00*/  LDG.E R11, desc[UR8][R8.64+0x14] ;  /* 0x00001408080b7981 */ /* 0x000e28000c1e1900 */
[----:B------:R-:W3:Y:S04]  /*0b10*/  LDG.E R4, desc[UR8][R8.64+0x18] ;  /* 0x0000180808047981 */ /* 0x000ee8000c1e1900 */
[----:B------:R-:W5:Y:S04]  /*0b20*/  LDG.E R10, desc[UR8][R8.64+0x4] ;  /* 0x00000408080a7981 */ /* 0x000f68000c1e1900 */
[----:B------:R-:W5:Y:S04]  /*0b30*/  LDG.E R12, desc[UR8][R8.64+0x8] ;  /* 0x00000808080c7981 */ /* 0x000f68000c1e1900 */
[----:B-12---:R-:W2:Y:S01]  /*0b40*/  LDG.E R14, desc[UR8][R8.64+0xc] ;  /* 0x00000c08080e7981 */ /* 0x006ea2000c1e1900 */
[----:B----4-:R-:W-:Y:S01]  /*0b50*/  FFMA R3, R0, 0.0099999997764825820923, R3 ;  /* 0x3c23d70a00037823 */ /* 0x010fe20000000003 */
[----:B0-----:R-:W-:-:S04]  /*0b60*/  FFMA R11, R2, 0.0099999997764825820923, R11 ;  /* 0x3c23d70a020b7823 */ /* 0x001fc8000000000b */
[----:B------:R0:W-:Y:S01]  /*0b70*/  STG.E desc[UR8][R8.64+0x10], R3 ;  /* 0x0000100308007986 */ /* 0x0001e2000c101908 */
[----:B---3--:R-:W-:-:S03]  /*0b80*/  FFMA R5, R5, 0.0099999997764825820923, R4 ;  /* 0x3c23d70a05057823 */ /* 0x008fc60000000004 */
[----:B------:R0:W-:Y:S01]  /*0b90*/  STG.E desc[UR8][R8.64+0x14], R11 ;  /* 0x0000140b08007986 */ /* 0x0001e2000c101908 */
[----:B-----5:R-:W-:-:S03]  /*0ba0*/  FFMA R13, R3, 0.0099999997764825820923, R10 ;  /* 0x3c23d70a030d7823 */ /* 0x020fc6000000000a */
[----:B------:R0:W-:Y:S01]  /*0bb0*/  STG.E desc[UR8][R8.64+0x18], R5 ;  /* 0x0000180508007986 */ /* 0x0001e2000c101908 */
[----:B------:R-:W-:-:S03]  /*0bc0*/  FFMA R15, R11, 0.0099999997764825820923, R12 ;  /* 0x3c23d70a0b0f7823 */ /* 0x000fc6000000000c */
[----:B------:R0:W-:Y:S01]  /*0bd0*/  STG.E desc[UR8][R8.64+0x4], R13 ;  /* 0x0000040d08007986 */ /* 0x0001e2000c101908 */
[----:B--2---:R-:W-:-:S03]  /*0be0*/  FFMA R17, R5, 0.0099999997764825820923, R14 ;  /* 0x3c23d70a05117823 */ /* 0x004fc6000000000e */
[----:B------:R0:W-:Y:S04]  /*0bf0*/  STG.E desc[UR8][R8.64+0x8], R15 ;  /* 0x0000080f08007986 */ /* 0x0001e8000c101908 */
[----:B------:R0:W-:Y:S02]  /*0c00*/  STG.E desc[UR8][R8.64+0xc], R17 ;  /* 0x00000c1108007986 */ /* 0x0001e4000c101908 */
.L_x_1:
[----:B------:R-:W-:Y:S05]  /*0c10*/  BSYNC.RECONVERGENT B0 ;  /* 0x0000000000007941 */ /* 0x000fea0003800200 */
.L_x_0:
[----:B------:R-:W-:Y:S05]  /*0c20*/  BRA.U UP0, `(.L_x_17) ;  /* 0xfffffff500287547 */ /* 0x000fea000b83ffff */
[----:B------:R-:W-:Y:S05]  /*0c30*/  EXIT ;  /* 0x000000000000794d */ /* 0x000fea0003800000 */
        .weak           $__internal_0_$__cuda_sm20_div_rn_f64_full
        .type           $__internal_0_$__cuda_sm20_div_rn_f64_full,@function
        .size           $__internal_0_$__cuda_sm20_div_rn_f64_full,($__internal_1_$__cuda_sm20_sqrt_rn_f32_slowpath - $__internal_0_$__cuda_sm20_div_rn_f64_full)
$__internal_0_$__cuda_sm20_div_rn_f64_full:
[C---:B------:R-:W-:Y:S01]  /*0c40*/  FSETP.GEU.AND P0, PT, |R35|.reuse, 1.469367938527859385e-39, PT ;  /* 0x001000002300780b */ /* 0x040fe20003f0e200 */
[----:B------:R-:W-:Y:S01]  /*0c50*/  IMAD.MOV.U32 R13, RZ, RZ, R35 ;  /* 0x000000ffff0d7224 */ /* 0x000fe200078e0023 */
[----:B------:R-:W-:Y:S01]  /*0c60*/  LOP3.LUT R24, R35, 0x800fffff, RZ, 0xc0, !PT ;  /* 0x800fffff23187812 */ /* 0x000fe200078ec0ff */
[----:B------:R-:W-:Y:S01]  /*0c70*/  IMAD.MOV.U32 R28, RZ, RZ, 0x1ca00000 ;  /* 0x1ca00000ff1c7424 */ /* 0x000fe200078e00ff */
[----:B------:R-:W-:Y:S01]  /*0c80*/  MOV R12, R34 ;  /* 0x00000022000c7202 */ /* 0x000fe20000000f00 */
[----:B------:R-:W-:Y:S01]  /*0c90*/  IMAD.MOV.U32 R22, RZ, RZ, R14 ;  /* 0x000000ffff167224 */ /* 0x000fe200078e000e */
[----:B------:R-:W-:Y:S01]  /*0ca0*/  LOP3.LUT R25, R24, 0x3ff00000, RZ, 0xfc, !PT ;  /* 0x3ff0000018197812 */ /* 0x000fe200078efcff */
[----:B------:R-:W-:Y:S01]  /*0cb0*/  IMAD.MOV.U32 R24, RZ, RZ, R34 ;  /* 0x000000ffff187224 */ /* 0x000fe200078e0022 */
[----:B------:R-:W-:Y:S01]  /*0cc0*/  FSETP.GEU.AND P2, PT, |R15|, 1.469367938527859385e-39, PT ;  /* 0x001000000f00780b */ /* 0x000fe20003f4e200 */
[----:B------:R-:W-:Y:S01]  /*0cd0*/  BSSY.RECONVERGENT B3, `(.L_x_18) ;  /* 0x0000050000037945 */ /* 0x000fe20003800200 */
[----:B------:R-:W-:-:S02]  /*0ce0*/  MOV R16, 0x1 ;  /* 0x0000000100107802 */ /* 0x000fc40000000f00 */
[----:B------:R-:W-:Y:S01]  /*0cf0*/  LOP3.LUT R27, R15, 0x7ff00000, RZ, 0xc0, !PT ;  /* 0x7ff000000f1b7812 */ /* 0x000fe200078ec0ff */
[----:B------:R-:W-:Y:S01]  /*0d00*/  @!P0 DMUL R24, R12, 8.98846567431157953865e+307 ;  /* 0x7fe000000c188828 */ /* 0x000fe20000000000 */
[----:B------:R-:W-:-:S03]  /*0d10*/  LOP3.LUT R30, R35, 0x7ff00000, RZ, 0xc0, !PT ;  /* 0x7ff00000231e7812 */ /* 0x000fc600078ec0ff */
[----:B------:R-:W-:Y:S01]  /*0d20*/  IMAD.MOV.U32 R29, RZ, RZ, R27 ;  /* 0x000000ffff1d7224 */ /* 0x000fe200078e001b */
[----:B------:R-:W-:Y:S01]  /*0d30*/  ISETP.GE.U32.AND P1, PT, R27, R30, PT ;  /* 0x0000001e1b00720c */ /* 0x000fe20003f26070 */
[----:B------:R-:W0:Y:S02]  /*0d40*/  MUFU.RCP64H R17, R25 ;  /* 0x0000001900117308 */ /* 0x000e240000001800 */
[----:B------:R-:W-:Y:S02]  /*0d50*/  @!P2 LOP3.LUT R20, R13, 0x7ff00000, RZ, 0xc0, !PT ;  /* 0x7ff000000d14a812 */ /* 0x000fe400078ec0ff */
[----:B------:R-:W-:Y:S02]  /*0d60*/  SEL R23, R28, 0x63400000, !P1 ;  /* 0x634000001c177807 */ /* 0x000fe40004800000 */
[----:B------:R-:W-:Y:S02]  /*0d70*/  @!P2 ISETP.GE.U32.AND P3, PT, R27, R20, PT ;  /* 0x000000141b00a20c */ /* 0x000fe40003f66070 */
[----:B------:R-:W-:-:S02]  /*0d80*/  LOP3.LUT R23, R23, 0x800fffff, R15, 0xf8, !PT ;  /* 0x800fffff17177812 */ /* 0x000fc400078ef80f */
[----:B------:R-:W-:Y:S02]  /*0d90*/  @!P2 SEL R21, R28, 0x63400000, !P3 ;  /* 0x634000001c15a807 */ /* 0x000fe40005800000 */
[----:B------:R-:W-:Y:S02]  /*0da0*/  @!P2 MOV R20, RZ ;  /* 0x000000ff0014a202 */ /* 0x000fe40000000f00 */
[----:B------:R-:W-:Y:S02]  /*0db0*/  @!P2 LOP3.LUT R21, R21, 0x80000000, R15, 0xf8, !PT ;  /* 0x800000001515a812 */ /* 0x000fe400078ef80f */
[----:B------:R-:W-:Y:S01]  /*0dc0*/  @!P0 LOP3.LUT R30, R25, 0x7ff00000, RZ, 0xc0, !PT ;  /* 0x7ff00000191e8812 */ /* 0x000fe200078ec0ff */
[----:B0-----:R-:W-:Y:S01]  /*0dd0*/  DFMA R18, R16, -R24, 1 ;  /* 0x3ff000001012742b */ /* 0x001fe20000000818 */
[----:B------:R-:W-:Y:S02]  /*0de0*/  @!P2 LOP3.LUT R21, R21, 0x100000, RZ, 0xfc, !PT ;  /* 0x001000001515a812 */ /* 0x000fe400078efcff */
[----:B------:R-:W-:-:S04]  /*0df0*/  IADD3 R34, PT, PT, R30, -0x1, RZ ;  /* 0xffffffff1e227810 */ /* 0x000fc80007ffe0ff */
[----:B------:R-:W-:Y:S02]  /*0e00*/  @!P2 DFMA R22, R22, 2, -R20 ;  /* 0x400000001616a82b */ /* 0x000fe40000000814 */
[----:B------:R-:W-:-:S08]  /*0e10*/  DFMA R18, R18, R18, R18 ;  /* 0x000000121212722b */ /* 0x000fd00000000012 */
[----:B------:R-:W-:Y:S01]  /*0e20*/  DFMA R18, R16, R18, R16 ;  /* 0x000000121012722b */ /* 0x000fe20000000010 */
[----:B------:R-:W-:-:S05]  /*0e30*/  @!P2 LOP3.LUT R29, R23, 0x7ff00000, RZ, 0xc0, !PT ;  /* 0x7ff00000171da812 */ /* 0x000fca00078ec0ff */
[----:B------:R-:W-:Y:S02]  /*0e40*/  VIADD R20, R29, 0xffffffff ;  /* 0xffffffff1d147836 */ /* 0x000fe40000000000 */
[----:B------:R-:W-:-:S03]  /*0e50*/  DFMA R16, R18, -R24, 1 ;  /* 0x3ff000001210742b */ /* 0x000fc60000000818 */
[----:B------:R-:W-:-:S04]  /*0e60*/  ISETP.GT.U32.AND P0, PT, R20, 0x7feffffe, PT ;  /* 0x7feffffe1400780c */ /* 0x000fc80003f04070 */
[----:B------:R-:W-:Y:S01]  /*0e70*/  ISETP.GT.U32.OR P0, PT, R34, 0x7feffffe, P0 ;  /* 0x7feffffe2200780c */ /* 0x000fe20000704470 */
[----:B------:R-:W-:-:S08]  /*0e80*/  DFMA R18, R18, R16, R18 ;  /* 0x000000101212722b */ /* 0x000fd00000000012 */
[----:B------:R-:W-:-:S08]  /*0e90*/  DMUL R16, R18, R22 ;  /* 0x0000001612107228 */ /* 0x000fd00000000000 */
[----:B------:R-:W-:-:S08]  /*0ea0*/  DFMA R20, R16, -R24, R22 ;  /* 0x800000181014722b */ /* 0x000fd00000000016 */
[----:B------:R-:W-:Y:S01]  /*0eb0*/  DFMA R20, R18, R20, R16 ;  /* 0x000000141214722b */ /* 0x000fe20000000010 */
[----:B------:R-:W-:Y:S10]  /*0ec0*/  @P0 BRA `(.L_x_19) ;  /* 0x00000000006c0947 */ /* 0x000ff40003800000 */
[----:B------:R-:W-:-:S04]  /*0ed0*/  LOP3.LUT R16, R13, 0x7ff00000, RZ, 0xc0, !PT ;  /* 0x7ff000000d107812 */ /* 0x000fc800078ec0ff */
[CC--:B------:R-:W-:Y:S02]  /*0ee0*/  VIADDMNMX R14, R27.reuse, -R16.reuse, 0xb9600000, !PT ;  /* 0xb96000001b0e7446 */ /* 0x0c0fe40007800910 */
[----:B------:R-:W-:Y:S02]  /*0ef0*/  ISETP.GE.U32.AND P0, PT, R27, R16, PT ;  /* 0x000000101b00720c */ /* 0x000fe40003f06070 */
[----:B------:R-:W-:Y:S02]  /*0f00*/  VIMNMX R14, PT, PT, R14, 0x46a00000, PT ;  /* 0x46a000000e0e7848 */ /* 0x000fe40003fe0100 */
[----:B------:R-:W-:-:S05]  /*0f10*/  SEL R15, R28, 0x63400000, !P0 ;  /* 0x634000001c0f7807 */ /* 0x000fca0004000000 */
[----:B------:R-:W-:Y:S01]  /*0f20*/  IMAD.IADD R18, R14, 0x1, -R15 ;  /* 0x000000010e127824 */ /* 0x000fe200078e0a0f */
[----:B------:R-:W-:-:S03]  /*0f30*/  MOV R14, RZ ;  /* 0x000000ff000e7202 */ /* 0x000fc60000000f00 */
[----:B------:R-:W-:-:S06]  /*0f40*/  VIADD R15, R18, 0x7fe00000 ;  /* 0x7fe00000120f7836 */ /* 0x000fcc0000000000 */
[----:B------:R-:W-:-:S10]  /*0f50*/  DMUL R16, R20, R14 ;  /* 0x0000000e14107228 */ /* 0x000fd40000000000 */
[----:B------:R-:W-:-:S13]  /*0f60*/  FSETP.GTU.AND P0, PT, |R17|, 1.469367938527859385e-39, PT ;  /* 0x001000001100780b */ /* 0x000fda0003f0c200 */
[----:B------:R-:W-:Y:S05]  /*0f70*/  @P0 BRA `(.L_x_20) ;  /* 0x0000000000940947 */ /* 0x000fea0003800000 */
[----:B------:R-:W-:Y:S01]  /*0f80*/  DFMA R22, R20, -R24, R22 ;  /* 0x800000181416722b */ /* 0x000fe20000000016 */
[----:B------:R-:W-:-:S09]  /*0f90*/  IMAD.MOV.U32 R14, RZ, RZ, RZ ;  /* 0x000000ffff0e7224 */ /* 0x000fd200078e00ff */
[C---:B------:R-:W-:Y:S02]  /*0fa0*/  FSETP.NEU.AND P0, PT, R23.reuse, RZ, PT ;  /* 0x000000ff1700720b */ /* 0x040fe40003f0d000 */
[----:B------:R-:W-:-:S04]  /*0fb0*/  LOP3.LUT R19, R23, 0x80000000, R13, 0x48, !PT ;  /* 0x8000000017137812 */ /* 0x000fc800078e480d */
[----:B------:R-:W-:-:S07]  /*0fc0*/  LOP3.LUT R15, R19, R15, RZ, 0xfc, !PT ;  /* 0x0000000f130f7212 */ /* 0x000fce00078efcff */
[----:B------:R-:W-:Y:S05]  /*0fd0*/  @!P0 BRA `(.L_x_20) ;  /* 0x00000000007c8947 */ /* 0x000fea0003800000 */
[----:B------:R-:W-:Y:S01]  /*0fe0*/  IMAD.MOV R13, RZ, RZ, -R18 ;  /* 0x000000ffff0d7224 */ /* 0x000fe200078e0a12 */
[----:B------:R-:W-:Y:S01]  /*0ff0*/  MOV R12, RZ ;  /* 0x000000ff000c7202 */ /* 0x000fe20000000f00 */
[----:B------:R-:W-:-:S05]  /*1000*/  DMUL.RP R14, R20, R14 ;  /* 0x0000000e140e7228 */ /* 0x000fca0000008000 */
[----:B------:R-:W-:-:S05]  /*1010*/  DFMA R12, R16, -R12, R20 ;  /* 0x8000000c100c722b */ /* 0x000fca0000000014 */
[----:B------:R-:W-:Y:S02]  /*1020*/  LOP3.LUT R19, R15, R19, RZ, 0x3c, !PT ;  /* 0x000000130f137212 */ /* 0x000fe400078e3cff */
[----:B------:R-:W-:-:S04]  /*1030*/  IADD3 R12, PT, PT, -R18, -0x43300000, RZ ;  /* 0xbcd00000120c7810 */ /* 0x000fc80007ffe1ff */
[----:B------:R-:W-:-:S04]  /*1040*/  FSETP.NEU.AND P0, PT, |R13|, R12, PT ;  /* 0x0000000c0d00720b */ /* 0x000fc80003f0d200 */
[----:B------:R-:W-:Y:S02]  /*1050*/  FSEL R16, R14, R16, !P0 ;  /* 0x000000100e107208 */ /* 0x000fe40004000000 */
[----:B------:R-:W-:Y:S01]  /*1060*/  FSEL R17, R19, R17, !P0 ;  /* 0x0000001113117208 */ /* 0x000fe20004000000 */
[----:B------:R-:W-:Y:S06]  /*1070*/  BRA `(.L_x_20) ;  /* 0x0000000000547947 */ /* 0x000fec0003800000 */
.L_x_19:
[----:B------:R-:W-:-:S14]  /*1080*/  DSETP.NAN.AND P0, PT, R14, R14, PT ;  /* 0x0000000e0e00722a */ /* 0x000fdc0003f08000 */
[----:B------:R-:W-:Y:S05]  /*1090*/  @P0 BRA `(.L_x_21) ;  /* 0x0000000000440947 */ /* 0x000fea0003800000 */
[----:B------:R-:W-:-:S14]  /*10a0*/  DSETP.NAN.AND P0, PT, R12, R12, PT ;  /* 0x0000000c0c00722a */ /* 0x000fdc0003f08000 */
[----:B------:R-:W-:Y:S05]  /*10b0*/  @P0 BRA `(.L_x_22) ;  /* 0x0000000000300947 */ /* 0x000fea0003800000 */
[----:B------:R-:W-:Y:S01]  /*10c0*/  ISETP.NE.AND P0, PT, R29, R30, PT ;  /* 0x0000001e1d00720c */ /* 0x000fe20003f05270 */
[----:B------:R-:W-:Y:S02]  /*10d0*/  IMAD.MOV.U32 R16, RZ, RZ, 0x0 ;  /* 0x00000000ff107424 */ /* 0x000fe400078e00ff */
[----:B------:R-:W-:-:S10]  /*10e0*/  IMAD.MOV.U32 R17, RZ, RZ, -0x80000 ;  /* 0xfff80000ff117424 */ /* 0x000fd400078e00ff */
[----:B------:R-:W-:Y:S05]  /*10f0*/  @!P0 BRA `(.L_x_20) ;  /* 0x0000000000348947 */ /* 0x000fea0003800000 */
[----:B------:R-:W-:Y:S02]  /*1100*/  ISETP.NE.AND P0, PT, R29, 0x7ff00000, PT ;  /* 0x7ff000001d00780c */ /* 0x000fe40003f05270 */
[----:B------:R-:W-:Y:S02]  /*1110*/  LOP3.LUT R17, R15, 0x80000000, R13, 0x48, !PT ;  /* 0x800000000f117812 */ /* 0x000fe400078e480d */
[----:B------:R-:W-:-:S13]  /*1120*/  ISETP.EQ.OR P0, PT, R30, RZ, !P0 ;  /* 0x000000ff1e00720c */ /* 0x000fda0004702670 */
[----:B------:R-:W-:Y:S02]  /*1130*/  @P0 LOP3.LUT R12, R17, 0x7ff00000, RZ, 0xfc, !PT ;  /* 0x7ff00000110c0812 */ /* 0x000fe400078efcff */
[----:B------:R-:W-:Y:S01]  /*1140*/  @!P0 MOV R16, RZ ;  /* 0x000000ff00108202 */ /* 0x000fe20000000f00 */
[----:B------:R-:W-:Y:S02]  /*1150*/  @P0 IMAD.MOV.U32 R16, RZ, RZ, RZ ;  /* 0x000000ffff100224 */ /* 0x000fe400078e00ff */
[----:B------:R-:W-:Y:S01]  /*1160*/  @P0 IMAD.MOV.U32 R17, RZ, RZ, R12 ;  /* 0x000000ffff110224 */ /* 0x000fe200078e000c */
[----:B------:R-:W-:Y:S06]  /*1170*/  BRA `(.L_x_20) ;  /* 0x0000000000147947 */ /* 0x000fec0003800000 */
.L_x_22:
[----:B------:R-:W-:Y:S02]  /*1180*/  LOP3.LUT R17, R13, 0x80000, RZ, 0xfc, !PT ;  /* 0x000800000d117812 */ /* 0x000fe400078efcff */
[----:B------:R-:W-:Y:S01]  /*1190*/  MOV R16, R12 ;  /* 0x0000000c00107202 */ /* 0x000fe20000000f00 */
[----:B------:R-:W-:Y:S06]  /*11a0*/  BRA `(.L_x_20) ;  /* 0x0000000000087947 */ /* 0x000fec0003800000 */
.L_x_21:
[----:B------:R-:W-:Y:S01]  /*11b0*/  LOP3.LUT R17, R15, 0x80000, RZ, 0xfc, !PT ;  /* 0x000800000f117812 */ /* 0x000fe200078efcff */
[----:B------:R-:W-:-:S07]  /*11c0*/  IMAD.MOV.U32 R16, RZ, RZ, R14 ;  /* 0x000000ffff107224 */ /* 0x000fce00078e000e */
.L_x_20:
[----:B------:R-:W-:Y:S05]  /*11d0*/  BSYNC.RECONVERGENT B3 ;  /* 0x0000000000037941 */ /* 0x000fea0003800200 */
.L_x_18:
[----:B------:R-:W-:Y:S01]  /*11e0*/  IMAD.MOV.U32 R27, RZ, RZ, 0x0 ;  /* 0x00000000ff1b7424 */ /* 0x000fe200078e00ff */
[----:B------:R-:W-:Y:S01]  /*11f0*/  MOV R13, R17 ;  /* 0x00000011000d7202 */ /* 0x000fe20000000f00 */
[----:B------:R-:W-:Y:S02]  /*1200*/  IMAD.MOV.U32 R12, RZ, RZ, R16 ;  /* 0x000000ffff0c7224 */ /* 0x000fe400078e0010 */
[----:B------:R-:W-:Y:S05]  /*1210*/  RET.REL.NODEC R26 `(_Z8simulateP4Body) ;  /* 0xffffffec1a787950 */ /* 0x000fea0003c3ffff */
        .weak           $__internal_1_$__cuda_sm20_sqrt_rn_f32_slowpath
        .type           $__internal_1_$__cuda_sm20_sqrt_rn_f32_slowpath,@function
        .size           $__internal_1_$__cuda_sm20_sqrt_rn_f32_slowpath,($_Z8simulateP4Body$__internal_accurate_pow - $__internal_1_$__cuda_sm20_sqrt_rn_f32_slowpath)
$__internal_1_$__cuda_sm20_sqrt_rn_f32_slowpath:
[----:B------:R-:W-:-:S13]  /*1220*/  LOP3.LUT P0, RZ, R12, 0x7fffffff, RZ, 0xc0, !PT ;  /* 0x7fffffff0cff7812 */ /* 0x000fda000780c0ff */
[----:B------:R-:W-:Y:S01]  /*1230*/  @!P0 IMAD.MOV.U32 R13, RZ, RZ, R12 ;  /* 0x000000ffff0d8224 */ /* 0x000fe200078e000c */
[----:B------:R-:W-:Y:S06]  /*1240*/  @!P0 BRA `(.L_x_23) ;  /* 0x0000000000408947 */ /* 0x000fec0003800000 */
[----:B------:R-:W-:-:S13]  /*1250*/  FSETP.GEU.FTZ.AND P0, PT, R12, RZ, PT ;  /* 0x000000ff0c00720b */ /* 0x000fda0003f1e000 */
[----:B------:R-:W-:Y:S01]  /*1260*/  @!P0 MOV R13, 0x7fffffff ;  /* 0x7fffffff000d8802 */ /* 0x000fe20000000f00 */
[----:B------:R-:W-:Y:S06]  /*1270*/  @!P0 BRA `(.L_x_23) ;  /* 0x0000000000348947 */ /* 0x000fec0003800000 */
[----:B------:R-:W-:-:S13]  /*1280*/  FSETP.GTU.FTZ.AND P0, PT, |R12|, +INF , PT ;  /* 0x7f8000000c00780b */ /* 0x000fda0003f1c200 */
[----:B------:R-:W-:Y:S01]  /*1290*/  @P0 FADD.FTZ R13, R12, 1 ;  /* 0x3f8000000c0d0421 */ /* 0x000fe20000010000 */
[----:B------:R-:W-:Y:S06]  /*12a0*/  @P0 BRA `(.L_x_23) ;  /* 0x0000000000280947 */ /* 0x000fec0003800000 */
[----:B------:R-:W-:-:S13]  /*12b0*/  FSETP.NEU.FTZ.AND P0, PT, |R12|, +INF , PT ;  /* 0x7f8000000c00780b */ /* 0x000fda0003f1d200 */
[----:B------:R-:W-:-:S04]  /*12c0*/  @P0 FFMA R14, R12, 1.84467440737095516160e+19, RZ ;  /* 0x5f8000000c0e0823 */ /* 0x000fc800000000ff */
[----:B------:R-:W0:Y:S02]  /*12d0*/  @P0 MUFU.RSQ R13, R14 ;  /* 0x0000000e000d0308 */ /* 0x000e240000001400 */
[----:B0-----:R-:W-:Y:S01]  /*12e0*/  @P0 FMUL.FTZ R15, R14, R13 ;  /* 0x0000000d0e0f0220 */ /* 0x001fe20000410000 */
[----:B------:R-:W-:Y:S01]  /*12f0*/  @P0 FMUL.FTZ R17, R13, 0.5 ;  /* 0x3f0000000d110820 */ /* 0x000fe20000410000 */
[----:B------:R-:W-:Y:S02]  /*1300*/  @!P0 IMAD.MOV.U32 R13, RZ, RZ, R12 ;  /* 0x000000ffff0d8224 */ /* 0x000fe400078e000c */
[----:B------:R-:W-:-:S04]  /*1310*/  @P0 FADD.FTZ R16, -R15, -RZ ;  /* 0x800000ff0f100221 */ /* 0x000fc80000010100 */
[----:B------:R-:W-:-:S04]  /*1320*/  @P0 FFMA R16, R15, R16, R14 ;  /* 0x000000100f100223 */ /* 0x000fc8000000000e */
[----:B------:R-:W-:-:S04]  /*1330*/  @P0 FFMA R16, R16, R17, R15 ;  /* 0x0000001110100223 */ /* 0x000fc8000000000f */
[----:B------:R-:W-:-:S07]  /*1340*/  @P0 FMUL.FTZ R13, R16, 2.3283064365386962891e-10 ;  /* 0x2f800000100d0820 */ /* 0x000fce0000410000 */
.L_x_23:
[----:B------:R-:W-:Y:S01]  /*1350*/  IMAD.MOV.U32 R34, RZ, RZ, R13 ;  /* 0x000000ffff227224 */ /* 0x000fe200078e000d */
[----:B------:R-:W-:Y:S01]  /*1360*/  MOV R12, R18 ;  /* 0x00000012000c7202 */ /* 0x000fe20000000f00 */
[----:B------:R-:W-:-:S04]  /*1370*/  IMAD.MOV.U32 R13, RZ, RZ, 0x0 ;  /* 0x00000000ff0d7424 */ /* 0x000fc800078e00ff */
[----:B------:R-:W-:Y:S05]  /*1380*/  RET.REL.NODEC R12 `(_Z8simulateP4Body) ;  /* 0xffffffec0c1c7950 */ /* 0x000fea0003c3ffff */
        .type           $_Z8simulateP4Body$__internal_accurate_pow,@function
        .size           $_Z8simulateP4Body$__internal_accurate_pow,(.L_x_28 - $_Z8simulateP4Body$__internal_accurate_pow)
$_Z8simulateP4Body$__internal_accurate_pow:
[----:B------:R-:W0:Y:S01]  /*1390*/  MUFU.RCP64H R25, 2.25 ;  /* 0x4002000000197908 */ /* 0x000e220000001800 */
[----:B------:R-:W-:Y:S02]  /*13a0*/  HFMA2 R13, -RZ, RZ, 2.00390625, 0 ;  /* 0x40020000ff0d7431 */ /* 0x000fe400000001ff */
[----:B------:R-:W-:Y:S01]  /*13b0*/  IMAD.MOV.U32 R12, RZ, RZ, 0x0 ;  /* 0x00000000ff0c7424 */ /* 0x000fe200078e00ff */
[----:B------:R-:W-:Y:S01]  /*13c0*/  MOV R15, 0x3ed0f5d2 ;  /* 0x3ed0f5d2000f7802 */ /* 0x000fe20000000f00 */
[----:B------:R-:W-:Y:S01]  /*13d0*/  IMAD.MOV.U32 R24, RZ, RZ, RZ ;  /* 0x000000ffff187224 */ /* 0x000fe200078e00ff */
[----:B------:R-:W-:Y:S01]  /*13e0*/  UMOV UR10, 0x7d2cafe2 ;  /* 0x7d2cafe2000a7882 */ /* 0x000fe20000000000 */
[----:B------:R-:W-:Y:S01]  /*13f0*/  IMAD.MOV.U32 R14, RZ, RZ, 0x41ad3b5a ;  /* 0x41ad3b5aff0e7424 */ /* 0x000fe200078e00ff */
[----:B------:R-:W-:-:S03]  /*1400*/  UMOV UR11, 0x3eb0f5ff ;  /* 0x3eb0f5ff000b7882 */ /* 0x000fc60000000000 */
[----:B0-----:R-:W-:-:S08]  /*1410*/  DFMA R12, R24, -R12, 1 ;  /* 0x3ff00000180c742b */ /* 0x001fd0000000080c */
[----:B------:R-:W-:-:S08]  /*1420*/  DFMA R12, R12, R12, R12 ;  /* 0x0000000c0c0c722b */ /* 0x000fd0000000000c */
[----:B------:R-:W-:-:S08]  /*1430*/  DFMA R24, R24, R12, R24 ;  /* 0x0000000c1818722b */ /* 0x000fd00000000018 */
[----:B------:R-:W-:-:S08]  /*1440*/  DMUL R12, R24, 0.25 ;  /* 0x3fd00000180c7828 */ /* 0x000fd00000000000 */
[----:B------:R-:W-:-:S08]  /*1450*/  DFMA R12, R24, 0.25, R12 ;  /* 0x3fd00000180c782b */ /* 0x000fd0000000000c */
[CC--:B------:R-:W-:Y:S02]  /*1460*/  DMUL R22, R12.reuse, R12.reuse ;  /* 0x0000000c0c167228 */ /* 0x0c0fe40000000000 */
[C---:B------:R-:W-:Y:S02]  /*1470*/  DADD R16, -R12.reuse, 0.25 ;  /* 0x3fd000000c107429 */ /* 0x040fe40000000100 */
[----:B------:R-:W-:-:S04]  /*1480*/  DMUL R28, R12, R12 ;  /* 0x0000000c0c1c7228 */ /* 0x000fc80000000000 */
[----:B------:R-:W-:Y:S01]  /*1490*/  DFMA R14, R22, UR10, R14 ;  /* 0x0000000a160e7c2b */ /* 0x000fe2000800000e */
[----:B------:R-:W-:Y:S01]  /*14a0*/  UMOV UR10, 0x75488a3f ;  /* 0x75488a3f000a7882 */ /* 0x000fe20000000000 */
[----:B------:R-:W-:Y:S01]  /*14b0*/  UMOV UR11, 0x3ef3b20a ;  /* 0x3ef3b20a000b7882 */ /* 0x000fe20000000000 */
[----:B------:R-:W-:-:S05]  /*14c0*/  DADD R16, R16, R16 ;  /* 0x0000000010107229 */ /* 0x000fca0000000010 */
[----:B------:R-:W-:Y:S01]  /*14d0*/  DFMA R18, R22, R14, UR10 ;  /* 0x0000000a16127e2b */ /* 0x000fe2000800000e */
[----:B------:R-:W-:Y:S01]  /*14e0*/  UMOV UR10, 0xe4faecd5 ;  /* 0xe4faecd5000a7882 */ /* 0x000fe20000000000 */
[----:B------:R-:W-:Y:S01]  /*14f0*/  UMOV UR11, 0x3f1745cd ;  /* 0x3f1745cd000b7882 */ /* 0x000fe20000000000 */
[----:B------:R-:W-:-:S05]  /*1500*/  DFMA R16, -R12, 0.25, R16 ;  /* 0x3fd000000c10782b */ /* 0x000fca0000000110 */
[----:B------:R-:W-:Y:S01]  /*1510*/  DFMA R18, R22, R18, UR10 ;  /* 0x0000000a16127e2b */ /* 0x000fe20008000012 */
[----:B------:R-:W-:Y:S01]  /*1520*/  UMOV UR10, 0x258a578b ;  /* 0x258a578b000a7882 */ /* 0x000fe20000000000 */
[----:B------:R-:W-:Y:S01]  /*1530*/  UMOV UR11, 0x3f3c71c7 ;  /* 0x3f3c71c7000b7882 */ /* 0x000fe20000000000 */
[----:B------:R-:W-:Y:S02]  /*1540*/  DMUL R16, R24, R16 ;  /* 0x0000001018107228 */ /* 0x000fe40000000000 */
[----:B------:R-:W-:-:S03]  /*1550*/  DFMA R24, R12, R12, -R28 ;  /* 0x0000000c0c18722b */ /* 0x000fc6000000081c */
[----:B------:R-:W-:Y:S01]  /*1560*/  DFMA R18, R22, R18, UR10 ;  /* 0x0000000a16127e2b */ /* 0x000fe20008000012 */
[----:B------:R-:W-:Y:S01]  /*1570*/  UMOV UR10, 0x9242b910 ;  /* 0x9242b910000a7882 */ /* 0x000fe20000000000 */
[----:B------:R-:W-:-:S06]  /*1580*/  UMOV UR11, 0x3f624924 ;  /* 0x3f624924000b7882 */ /* 0x000fcc0000000000 */
[----:B------:R-:W-:Y:S01]  /*1590*/  DFMA R18, R22, R18, UR10 ;  /* 0x0000000a16127e2b */ /* 0x000fe20008000012 */
[----:B------:R-:W-:Y:S01]  /*15a0*/  UMOV UR10, 0x99999dfb ;  /* 0x99999dfb000a7882 */ /* 0x000fe20000000000 */
[----:B------:R-:W-:-:S06]  /*15b0*/  UMOV UR11, 0x3f899999 ;  /* 0x3f899999000b7882 */ /* 0x000fcc0000000000 */
[----:B------:R-:W-:Y:S01]  /*15c0*/  DFMA R18, R22, R18, UR10 ;  /* 0x0000000a16127e2b */ /* 0x000fe20008000012 */
[----:B------:R-:W-:Y:S01]  /*15d0*/  UMOV UR10, 0x55555555 ;  /* 0x55555555000a7882 */ /* 0x000fe20000000000 */
[----:B------:R-:W-:-:S06]  /*15e0*/  UMOV UR11, 0x3fb55555 ;  /* 0x3fb55555000b7882 */ /* 0x000fcc0000000000 */
[----:B------:R-:W-:-:S08]  /*15f0*/  DFMA R14, R22, R18, UR10 ;  /* 0x0000000a160e7e2b */ /* 0x000fd00008000012 */
[----:B------:R-:W-:Y:S01]  /*1600*/  DADD R20, -R14, UR10 ;  /* 0x0000000a0e147e29 */ /* 0x000fe20008000100 */
[----:B------:R-:W-:Y:S01]  /*1610*/  UMOV UR10, 0xb9e7b0 ;  /* 0x00b9e7b0000a7882 */ /* 0x000fe20000000000 */
[----:B------:R-:W-:-:S06]  /*1620*/  UMOV UR11, 0x3c46a4cb ;  /* 0x3c46a4cb000b7882 */ /* 0x000fcc0000000000 */
[----:B------:R-:W-:Y:S02]  /*1630*/  DFMA R20, R22, R18, R20 ;  /* 0x000000121614722b */ /* 0x000fe40000000014 */
[----:B------:R-:W-:Y:S01]  /*1640*/  DMUL R18, R12, R28 ;  /* 0x0000001c0c127228 */ /* 0x000fe20000000000 */
[----:B------:R-:W-:Y:S02]  /*1650*/  VIADD R23, R17, 0x100000 ;  /* 0x0010000011177836 */ /* 0x000fe40000000000 */
[----:B------:R-:W-:-:S03]  /*1660*/  IMAD.MOV.U32 R22, RZ, RZ, R16 ;  /* 0x000000ffff167224 */ /* 0x000fc600078e0010 */
[----:B------:R-:W-:Y:S01]  /*1670*/  DADD R20, R20, -UR10 ;  /* 0x8000000a14147e29 */ /* 0x000fe20008000000 */
[----:B------:R-:W-:Y:S01]  /*1680*/  UMOV UR10, 0x0 ;  /* 0x00000000000a7882 */ /* 0x000fe20000000000 */
[C---:B------:R-:W-:Y:S01]  /*1690*/  DFMA R26, R12.reuse, R28, -R18 ;  /* 0x0000001c0c1a722b */ /* 0x040fe20000000812 */
[----:B------:R-:W-:Y:S01]  /*16a0*/  UMOV UR11, 0x40080000 ;  /* 0x40080000000b7882 */ /* 0x000fe20000000000 */
[----:B------:R-:W-:-:S04]  /*16b0*/  DFMA R22, R12, R22, R24 ;  /* 0x000000160c16722b */ /* 0x000fc80000000018 */
[----:B------:R-:W-:Y:S02]  /*16c0*/  DADD R24, R14, R20 ;  /* 0x000000000e187229 */ /* 0x000fe40000000014 */
[----:B------:R-:W-:-:S06]  /*16d0*/  DFMA R26, R16, R28, R26 ;  /* 0x0000001c101a722b */ /* 0x000fcc000000001a */
[----:B------:R-:W-:Y:S02]  /*16e0*/  DMUL R28, R24, R18 ;  /* 0x00000012181c7228 */ /* 0x000fe40000000000 */
[----:B------:R-:W-:Y:S02]  /*16f0*/  DFMA R22, R12, R22, R26 ;  /* 0x000000160c16722b */ /* 0x000fe4000000001a */
[----:B------:R-:W-:-:S04]  /*1700*/  DADD R26, R14, -R24 ;  /* 0x000000000e1a7229 */ /* 0x000fc80000000818 */
[----:B------:R-:W-:-:S04]  /*1710*/  DFMA R14, R24, R18, -R28 ;  /* 0x00000012180e722b */ /* 0x000fc8000000081c */
[----:B------:R-:W-:-:S04]  /*1720*/  DADD R26, R20, R26 ;  /* 0x00000000141a7229 */ /* 0x000fc8000000001a */
[----:B------:R-:W-:-:S08]  /*1730*/  DFMA R14, R24, R22, R14 ;  /* 0x00000016180e722b */ /* 0x000fd0000000000e */
[----:B------:R-:W-:-:S08]  /*1740*/  DFMA R26, R26, R18, R14 ;  /* 0x000000121a1a722b */ /* 0x000fd0000000000e */
[----:B------:R-:W-:-:S08]  /*1750*/  DADD R18, R28, R26 ;  /* 0x000000001c127229 */ /* 0x000fd0000000001a */
[--C-:B------:R-:W-:Y:S02]  /*1760*/  DADD R14, R12, R18.reuse ;  /* 0x000000000c0e7229 */ /* 0x100fe40000000012 */
[----:B------:R-:W-:-:S06]  /*1770*/  DADD R28, R28, -R18 ;  /* 0x000000001c1c7229 */ /* 0x000fcc0000000812 */
[----:B------:R-:W-:Y:S02]  /*1780*/  DADD R12, R12, -R14 ;  /* 0x000000000c0c7229 */ /* 0x000fe4000000080e */
[----:B------:R-:W-:-:S06]  /*1790*/  DADD R28, R26, R28 ;  /* 0x000000001a1c7229 */ /* 0x000fcc000000001c */
[----:B------:R-:W-:-:S08]  /*17a0*/  DADD R12, R18, R12 ;  /* 0x00000000120c7229 */ /* 0x000fd0000000000c */
[----:B------:R-:W-:-:S08]  /*17b0*/  DADD R12, R28, R12 ;  /* 0x000000001c0c7229 */ /* 0x000fd0000000000c */
[----:B------:R-:W-:Y:S01]  /*17c0*/  DADD R20, R16, R12 ;  /* 0x0000000010147229 */ /* 0x000fe2000000000c */
[----:B------:R-:W-:Y:S01]  /*17d0*/  MOV R16, 0xfefa39ef ;  /* 0xfefa39ef00107802 */ /* 0x000fe20000000f00 */
[----:B------:R-:W-:Y:S01]  /*17e0*/  IMAD.MOV.U32 R17, RZ, RZ, 0x3fe62e42 ;  /* 0x3fe62e42ff117424 */ /* 0x000fe200078e00ff */
[----:B------:R-:W-:Y:S01]  /*17f0*/  MOV R13, 0x3fe62e42 ;  /* 0x3fe62e42000d7802 */ /* 0x000fe20000000f00 */
[----:B------:R-:W-:-:S04]  /*1800*/  IMAD.MOV.U32 R12, RZ, RZ, -0x105c611 ;  /* 0xfefa39efff0c7424 */ /* 0x000fc800078e00ff */
[----:B------:R-:W-:-:S08]  /*1810*/  DADD R18, R14, R20 ;  /* 0x000000000e127229 */ /* 0x000fd00000000014 */
[--C-:B------:R-:W-:Y:S02]  /*1820*/  DFMA R16, R16, UR10, R18.reuse ;  /* 0x0000000a10107c2b */ /* 0x100fe40008000012 */
[----:B------:R-:W-:-:S06]  /*1830*/  DADD R22, R14, -R18 ;  /* 0x000000000e167229 */ /* 0x000fcc0000000812 */
[----:B------:R-:W-:Y:S02]  /*1840*/  DFMA R14, -R12, 3, R16 ;  /* 0x400800000c0e782b */ /* 0x000fe40000000110 */
[----:B------:R-:W-:-:S06]  /*1850*/  DADD R22, R20, R22 ;  /* 0x0000000014167229 */ /* 0x000fcc0000000016 */
[----:B------:R-:W-:Y:S01]  /*1860*/  DADD R14, -R18, R14 ;  /* 0x00000000120e7229 */ /* 0x000fe2000000010e */
[----:B------:R-:W-:Y:S02]  /*1870*/  IMAD.MOV.U32 R18, RZ, RZ, 0x3b39803f ;  /* 0x3b39803fff127424 */ /* 0x000fe400078e00ff */
[----:B------:R-:W-:-:S05]  /*1880*/  IMAD.MOV.U32 R19, RZ, RZ, 0x3c7abc9e ;  /* 0x3c7abc9eff137424 */ /* 0x000fca00078e00ff */
[----:B------:R-:W-:-:S08]  /*1890*/  DADD R22, R22, -R14 ;  /* 0x0000000016167229 */ /* 0x000fd0000000080e */
[----:B------:R-:W-:Y:S01]  /*18a0*/  DFMA R18, R18, UR10, R22 ;  /* 0x0000000a12127c2b */ /* 0x000fe20008000016 */
[----:B------:R-:W-:Y:S01]  /*18b0*/  UMOV UR10, 0x3b39803f ;  /* 0x3b39803f000a7882 */ /* 0x000fe20000000000 */
[----:B------:R-:W-:-:S06]  /*18c0*/  UMOV UR11, 0x3c7abc9e ;  /* 0x3c7abc9e000b7882 */ /* 0x000fcc0000000000 */
[----:B------:R-:W-:-:S08]  /*18d0*/  DADD R14, R16, R18 ;  /* 0x00000000100e7229 */ /* 0x000fd00000000012 */
[----:B------:R-:W-:Y:S02]  /*18e0*/  DADD R16, R16, -R14 ;  /* 0x0000000010107229 */ /* 0x000fe4000000080e */
[----:B------:R-:W-:-:S06]  /*18f0*/  DMUL R22, R14, -11 ;  /* 0xc02600000e167828 */ /* 0x000fcc0000000000 */
[----:B------:R-:W-:Y:S02]  /*1900*/  DADD R16, R18, R16 ;  /* 0x0000000012107229 */ /* 0x000fe40000000010 */
[----:B------:R-:W-:-:S08]  /*1910*/  DFMA R20, R14, -11, -R22 ;  /* 0xc02600000e14782b */ /* 0x000fd00000000816 */
[----:B------:R-:W-:Y:S01]  /*1920*/  DFMA R20, R16, -11, R20 ;  /* 0xc02600001014782b */ /* 0x000fe20000000014 */
[----:B------:R-:W-:Y:S01]  /*1930*/  MOV R16, 0x652b82fe ;  /* 0x652b82fe00107802 */ /* 0x000fe20000000f00 */
[----:B------:R-:W-:-:S06]  /*1940*/  IMAD.MOV.U32 R17, RZ, RZ, 0x3ff71547 ;  /* 0x3ff71547ff117424 */ /* 0x000fcc00078e00ff */
[----:B------:R-:W-:-:S08]  /*1950*/  DADD R18, R22, R20 ;  /* 0x0000000016127229 */ /* 0x000fd00000000014 */
[----:B------:R-:W-:Y:S02]  /*1960*/  DFMA R16, R18, R16, 6.75539944105574400000e+15 ;  /* 0x433800001210742b */ /* 0x000fe40000000010 */
[----:B------:R-:W-:Y:S01]  /*1970*/  FSETP.GEU.AND P0, PT, |R19|, 4.1917929649353027344, PT ;  /* 0x4086232b1300780b */ /* 0x000fe20003f0e200 */
[----:B------:R-:W-:-:S05]  /*1980*/  DADD R22, R22, -R18 ;  /* 0x0000000016167229 */ /* 0x000fca0000000812 */
[----:B------:R-:W-:-:S03]  /*1990*/  DADD R14, R16, -6.75539944105574400000e+15 ;  /* 0xc3380000100e7429 */ /* 0x000fc60000000000 */
[----:B------:R-:W-:-:S05]  /*19a0*/  DADD R20, R20, R22 ;  /* 0x0000000014147229 */ /* 0x000fca0000000016 */
[----:B------:R-:W-:-:S08]  /*19b0*/  DFMA R12, R14, -R12, R18 ;  /* 0x8000000c0e0c722b */ /* 0x000fd00000000012 */
[----:B------:R-:W-:Y:S01]  /*19c0*/  DFMA R14, R14, -UR10, R12 ;  /* 0x8000000a0e0e7c2b */ /* 0x000fe2000800000c */
[----:B------:R-:W-:Y:S01]  /*19d0*/  UMOV UR10, 0x69ce2bdf ;  /* 0x69ce2bdf000a7882 */ /* 0x000fe20000000000 */
[----:B------:R-:W-:Y:S01]  /*19e0*/  IMAD.MOV.U32 R12, RZ, RZ, -0x35dec16 ;  /* 0xfca213eaff0c7424 */ /* 0x000fe200078e00ff */
[----:B------:R-:W-:Y:S01]  /*19f0*/  MOV R13, 0x3e928af3 ;  /* 0x3e928af3000d7802 */ /* 0x000fe20000000f00 */
[----:B------:R-:W-:-:S05]  /*1a00*/  UMOV UR11, 0x3e5ade15 ;  /* 0x3e5ade15000b7882 */ /* 0x000fca0000000000 */
[----:B------:R-:W-:Y:S01]  /*1a10*/  DFMA R12, R14, UR10, R12 ;  /* 0x0000000a0e0c7c2b */ /* 0x000fe2000800000c */
        /* <DEDUP_REMOVED lines=24> */
[----:B------:R-:W-:-:S08]  /*1ba0*/  DFMA R12, R14, R12, 1 ;  /* 0x3ff000000e0c742b */ /* 0x000fd0000000000c */
[----:B------:R-:W-:-:S10]  /*1bb0*/  DFMA R12, R14, R12, 1 ;  /* 0x3ff000000e0c742b */ /* 0x000fd4000000000c */
[----:B------:R-:W-:Y:S02]  /*1bc0*/  IMAD R15, R16, 0x100000, R13 ;  /* 0x00100000100f7824 */ /* 0x000fe400078e020d */
[----:B------:R-:W-:Y:S01]  /*1bd0*/  IMAD.MOV.U32 R14, RZ, RZ, R12 ;  /* 0x000000ffff0e7224 */ /* 0x000fe200078e000c */
[----:B------:R-:W-:Y:S06]  /*1be0*/  @!P0 BRA `(.L_x_24) ;  /* 0x0000000000348947 */ /* 0x000fec0003800000 */
[----:B------:R-:W-:Y:S01]  /*1bf0*/  FSETP.GEU.AND P1, PT, |R19|, 4.2275390625, PT ;  /* 0x408748001300780b */ /* 0x000fe20003f2e200 */
[C---:B------:R-:W-:Y:S02]  /*1c00*/  DADD R14, R18.reuse, +INF ;  /* 0x7ff00000120e7429 */ /* 0x040fe40000000000 */
[----:B------:R-:W-:-:S08]  /*1c10*/  DSETP.GEU.AND P0, PT, R18, RZ, PT ;  /* 0x000000ff1200722a */ /* 0x000fd00003f0e000 */
[----:B------:R-:W-:Y:S02]  /*1c20*/  FSEL R14, R14, RZ, P0 ;  /* 0x000000ff0e0e7208 */ /* 0x000fe40000000000 */
[----:B------:R-:W-:Y:S01]  /*1c30*/  FSEL R15, R15, RZ, P0 ;  /* 0x000000ff0f0f7208 */ /* 0x000fe20000000000 */
[----:B------:R-:W-:Y:S06]  /*1c40*/  @P1 BRA `(.L_x_24) ;  /* 0x00000000001c1947 */ /* 0x000fec0003800000 */
[----:B------:R-:W-:-:S04]  /*1c50*/  LEA.HI R14, R16, R16, RZ, 0x1 ;  /* 0x00000010100e7211 */ /* 0x000fc800078f08ff */
[----:B------:R-:W-:-:S04]  /*1c60*/  SHF.R.S32.HI R15, RZ, 0x1, R14 ;  /* 0x00000001ff0f7819 */ /* 0x000fc8000001140e */
[----:B------:R-:W-:Y:S01]  /*1c70*/  IADD3 R14, PT, PT, R16, -R15, RZ ;  /* 0x8000000f100e7210 */ /* 0x000fe20007ffe0ff */
[----:B------:R-:W-:-:S03]  /*1c80*/  IMAD R13, R15, 0x100000, R13 ;  /* 0x001000000f0d7824 */ /* 0x000fc600078e020d */
[----:B------:R-:W-:Y:S01]  /*1c90*/  LEA R15, R14, 0x3ff00000, 0x14 ;  /* 0x3ff000000e0f7811 */ /* 0x000fe200078ea0ff */
[----:B------:R-:W-:-:S06]  /*1ca0*/  IMAD.MOV.U32 R14, RZ, RZ, RZ ;  /* 0x000000ffff0e7224 */ /* 0x000fcc00078e00ff */
[----:B------:R-:W-:-:S11]  /*1cb0*/  DMUL R14, R12, R14 ;  /* 0x0000000e0c0e7228 */ /* 0x000fd60000000000 */
.L_x_24:
[----:B------:R-:W-:Y:S01]  /*1cc0*/  DFMA R20, R20, R14, R14 ;  /* 0x0000000e1414722b */ /* 0x000fe2000000000e */
[----:B------:R-:W-:Y:S01]  /*1cd0*/  MOV R12, R30 ;  /* 0x0000001e000c7202 */ /* 0x000fe20000000f00 */
[----:B------:R-:W-:Y:S01]  /*1ce0*/  DSETP.NEU.AND P0, PT, |R14|, +INF , PT ;  /* 0x7ff000000e00742a */ /* 0x000fe20003f0d200 */
[----:B------:R-:W-:-:S07]  /*1cf0*/  IMAD.MOV.U32 R13, RZ, RZ, 0x0 ;  /* 0x00000000ff0d7424 */ /* 0x000fce00078e00ff */
[----:B------:R-:W-:Y:S02]  /*1d00*/  FSEL R14, R14, R20, !P0 ;  /* 0x000000140e0e7208 */ /* 0x000fe40004000000 */
[----:B------:R-:W-:Y:S01]  /*1d10*/  FSEL R15, R15, R21, !P0 ;  /* 0x000000150f0f7208 */ /* 0x000fe20004000000 */
[----:B------:R-:W-:Y:S06]  /*1d20*/  RET.REL.NODEC R12 `(_Z8simulateP4Body) ;  /* 0xffffffe00cb47950 */ /* 0x000fec0003c3ffff */
.L_x_25:
[----:B------:R-:W-:-:S00]  /*1d30*/  BRA `(.L_x_25) ;  /* 0xfffffffc00fc7947 */ /* 0x000fc0000383ffff */
[----:B------:R-:W-:-:S00]  /*1d40*/  NOP ;  /* 0x0000000000007918 */ /* 0x000fc00000000000 */
        /* <DEDUP_REMOVED lines=11> */
.L_x_28:


//--------------------- .nv.shared.reserved.0     --------------------------
	.section	.nv.shared.reserved.0,"aw",@nobits
	.weak		__nv_reservedSMEM_offset_0_alias
	.size		__nv_reservedSMEM_offset_0_alias, 0, 64
	.other		__nv_reservedSMEM_offset_0_alias,@"STO_CUDA_RESERVED_SHARED STV_DEFAULT"
__nv_reservedSMEM_offset_0_alias:
	.zero		0
	.zero		64


//--------------------- .nv.constant0._Z8simulateP4Body --------------------------
	.section	.nv.constant0._Z8simulateP4Body,"a",@progbits
	.sectionflags	@""
	.align	4
.nv.constant0._Z8simulateP4Body:
	.zero		904


//--------------------- SYMBOLS --------------------------

	.type		.nv.reservedSmem.offset0,@object
	.size		.nv.reservedSmem.offset0,0x4
